//
// Generated by NVIDIA NVVM Compiler
//
// Compiler Build ID: CL-36424714
// Cuda compilation tools, release 13.0, V13.0.88
// Based on NVVM 20.0.0
//

.version 9.0
.target sm_100
.address_size 64

	// .globl	_Z8fastwavePdS_S_S_iii

.visible .entry _Z8fastwavePdS_S_S_iii(
	.param .u64 .ptr .align 1 _Z8fastwavePdS_S_S_iii_param_0,
	.param .u64 .ptr .align 1 _Z8fastwavePdS_S_S_iii_param_1,
	.param .u64 .ptr .align 1 _Z8fastwavePdS_S_S_iii_param_2,
	.param .u64 .ptr .align 1 _Z8fastwavePdS_S_S_iii_param_3,
	.param .u32 _Z8fastwavePdS_S_S_iii_param_4,
	.param .u32 _Z8fastwavePdS_S_S_iii_param_5,
	.param .u32 _Z8fastwavePdS_S_S_iii_param_6
)
{
	.reg .pred 	%p<105>;
	.reg .b32 	%r<46>;
	.reg .b64 	%rd<211>;
	.reg .b64 	%fd<305>;

	ld.param.u64 	%rd12, [_Z8fastwavePdS_S_S_iii_param_0];
	ld.param.u32 	%r17, [_Z8fastwavePdS_S_S_iii_param_4];
	ld.param.u32 	%r18, [_Z8fastwavePdS_S_S_iii_param_5];
	ld.param.u32 	%r19, [_Z8fastwavePdS_S_S_iii_param_6];
	cvta.to.global.u64 	%rd13, %rd12;
	mov.u32 	%r20, %ctaid.x;
	mov.u32 	%r21, %ntid.x;
	mul.lo.s32 	%r22, %r20, %r21;
	mov.u32 	%r23, %tid.x;
	add.s32 	%r24, %r22, %r23;
	mov.u32 	%r25, %ctaid.y;
	mov.u32 	%r26, %ntid.y;
	shl.b32 	%r27, %r26, 3;
	mul.lo.s32 	%r2, %r27, %r25;
	mov.u32 	%r28, %tid.y;
	add.s32 	%r29, %r2, %r28;
	mov.u32 	%r30, %ctaid.z;
	mov.u32 	%r4, %ntid.z;
	shl.b32 	%r31, %r4, 1;
	mul.lo.s32 	%r5, %r31, %r30;
	mov.u32 	%r32, %tid.z;
	add.s32 	%r6, %r5, %r32;
	add.s32 	%r33, %r31, %r5;
	add.s32 	%r34, %r33, -1;
	add.s32 	%r35, %r17, -2;
	min.u32 	%r7, %r34, %r35;
	add.s32 	%r36, %r27, %r2;
	add.s32 	%r37, %r36, -1;
	add.s32 	%r38, %r18, -2;
	min.u32 	%r39, %r37, %r38;
	add.s32 	%r40, %r22, %r21;
	add.s32 	%r41, %r40, -1;
	add.s32 	%r42, %r19, -1;
	setp.lt.u32 	%p2, %r41, %r42;
	selp.b32 	%r43, %r40, %r19, %p2;
	add.s32 	%r9, %r43, -1;
	setp.gt.u32 	%p3, %r24, %r9;
	mul.wide.u32 	%rd14, %r24, 8;
	add.s64 	%rd15, %rd13, %rd14;
	add.s32 	%r10, %r29, %r26;
	add.s32 	%r11, %r10, %r26;
	add.s32 	%r12, %r11, %r26;
	add.s32 	%r13, %r12, %r26;
	add.s32 	%r14, %r13, %r26;
	add.s32 	%r15, %r14, %r26;
	add.s32 	%r16, %r15, %r26;
	setp.gt.u32 	%p4, %r6, %r7;
	mul.wide.u32 	%rd16, %r6, 819200;
	add.s64 	%rd1, %rd15, %rd16;
	setp.gt.u32 	%p5, %r29, %r39;
	or.pred  	%p6, %p4, %p5;
	or.pred  	%p7, %p6, %p3;
	@%p7 bra 	$L__BB0_2;
	ld.param.u64 	%rd203, [_Z8fastwavePdS_S_S_iii_param_3];
	ld.param.u64 	%rd195, [_Z8fastwavePdS_S_S_iii_param_2];
	ld.param.u64 	%rd187, [_Z8fastwavePdS_S_S_iii_param_1];
	cvta.to.global.u64 	%rd17, %rd187;
	add.s64 	%rd19, %rd17, %rd16;
	add.s64 	%rd21, %rd19, %rd14;
	mul.wide.u32 	%rd22, %r29, 2560;
	add.s64 	%rd23, %rd21, %rd22;
	ld.global.nc.f64 	%fd1, [%rd23+2560];
	ld.global.nc.f64 	%fd2, [%rd23];
	sub.f64 	%fd3, %fd1, %fd2;
	cvta.to.global.u64 	%rd24, %rd195;
	add.s64 	%rd25, %rd24, %rd16;
	add.s64 	%rd26, %rd25, %rd14;
	add.s64 	%rd27, %rd26, %rd22;
	ld.global.nc.f64 	%fd4, [%rd27+2560];
	ld.global.nc.f64 	%fd5, [%rd27];
	add.f64 	%fd6, %fd4, %fd5;
	mul.f64 	%fd7, %fd6, 0d3FE0000000000000;
	cvta.to.global.u64 	%rd28, %rd203;
	add.s64 	%rd29, %rd28, %rd16;
	add.s64 	%rd30, %rd29, %rd14;
	add.s64 	%rd31, %rd30, %rd22;
	ld.global.nc.f64 	%fd8, [%rd31+819200];
	ld.global.nc.f64 	%fd9, [%rd31];
	add.f64 	%fd10, %fd8, %fd9;
	ld.global.nc.f64 	%fd11, [%rd31+821760];
	ld.global.nc.f64 	%fd12, [%rd31+2560];
	add.f64 	%fd13, %fd11, %fd12;
	sub.f64 	%fd14, %fd10, %fd13;
	mul.f64 	%fd15, %fd7, %fd14;
	sub.f64 	%fd16, %fd8, %fd9;
	add.f64 	%fd17, %fd16, %fd13;
	div.rn.f64 	%fd18, %fd15, %fd17;
	add.f64 	%fd19, %fd3, %fd18;
	add.s64 	%rd32, %rd1, %rd22;
	st.global.f64 	[%rd32], %fd19;
$L__BB0_2:
	setp.gt.u32 	%p8, %r6, %r7;
	setp.gt.u32 	%p9, %r24, %r9;
	setp.lt.u32 	%p10, %r10, %r2;
	setp.gt.u32 	%p11, %r10, %r39;
	or.pred  	%p12, %p8, %p11;
	or.pred  	%p13, %p12, %p10;
	or.pred  	%p14, %p13, %p9;
	@%p14 bra 	$L__BB0_4;
	ld.param.u64 	%rd204, [_Z8fastwavePdS_S_S_iii_param_3];
	ld.param.u64 	%rd196, [_Z8fastwavePdS_S_S_iii_param_2];
	ld.param.u64 	%rd188, [_Z8fastwavePdS_S_S_iii_param_1];
	cvta.to.global.u64 	%rd33, %rd188;
	add.s64 	%rd35, %rd33, %rd16;
	mul.wide.u32 	%rd36, %r24, 8;
	add.s64 	%rd37, %rd35, %rd36;
	mul.wide.u32 	%rd38, %r10, 2560;
	add.s64 	%rd39, %rd37, %rd38;
	ld.global.nc.f64 	%fd20, [%rd39+2560];
	ld.global.nc.f64 	%fd21, [%rd39];
	sub.f64 	%fd22, %fd20, %fd21;
	cvta.to.global.u64 	%rd40, %rd196;
	add.s64 	%rd41, %rd40, %rd16;
	add.s64 	%rd42, %rd41, %rd36;
	add.s64 	%rd43, %rd42, %rd38;
	ld.global.nc.f64 	%fd23, [%rd43+2560];
	ld.global.nc.f64 	%fd24, [%rd43];
	add.f64 	%fd25, %fd23, %fd24;
	mul.f64 	%fd26, %fd25, 0d3FE0000000000000;
	cvta.to.global.u64 	%rd44, %rd204;
	add.s64 	%rd45, %rd44, %rd16;
	add.s64 	%rd46, %rd45, %rd36;
	add.s64 	%rd47, %rd46, %rd38;
	ld.global.nc.f64 	%fd27, [%rd47+819200];
	ld.global.nc.f64 	%fd28, [%rd47];
	add.f64 	%fd29, %fd27, %fd28;
	ld.global.nc.f64 	%fd30, [%rd47+821760];
	ld.global.nc.f64 	%fd31, [%rd47+2560];
	add.f64 	%fd32, %fd30, %fd31;
	sub.f64 	%fd33, %fd29, %fd32;
	mul.f64 	%fd34, %fd26, %fd33;
	sub.f64 	%fd35, %fd27, %fd28;
	add.f64 	%fd36, %fd35, %fd32;
	div.rn.f64 	%fd37, %fd34, %fd36;
	add.f64 	%fd38, %fd22, %fd37;
	add.s64 	%rd48, %rd1, %rd38;
	st.global.f64 	[%rd48], %fd38;
$L__BB0_4:
	setp.gt.u32 	%p15, %r6, %r7;
	setp.gt.u32 	%p16, %r24, %r9;
	setp.lt.u32 	%p17, %r11, %r2;
	setp.gt.u32 	%p18, %r11, %r39;
	or.pred  	%p19, %p15, %p18;
	or.pred  	%p20, %p19, %p17;
	or.pred  	%p21, %p20, %p16;
	@%p21 bra 	$L__BB0_6;
	ld.param.u64 	%rd205, [_Z8fastwavePdS_S_S_iii_param_3];
	ld.param.u64 	%rd197, [_Z8fastwavePdS_S_S_iii_param_2];
	ld.param.u64 	%rd189, [_Z8fastwavePdS_S_S_iii_param_1];
	cvta.to.global.u64 	%rd49, %rd189;
	add.s64 	%rd51, %rd49, %rd16;
	mul.wide.u32 	%rd52, %r24, 8;
	add.s64 	%rd53, %rd51, %rd52;
	mul.wide.u32 	%rd54, %r11, 2560;
	add.s64 	%rd55, %rd53, %rd54;
	ld.global.nc.f64 	%fd39, [%rd55+2560];
	ld.global.nc.f64 	%fd40, [%rd55];
	sub.f64 	%fd41, %fd39, %fd40;
	cvta.to.global.u64 	%rd56, %rd197;
	add.s64 	%rd57, %rd56, %rd16;
	add.s64 	%rd58, %rd57, %rd52;
	add.s64 	%rd59, %rd58, %rd54;
	ld.global.nc.f64 	%fd42, [%rd59+2560];
	ld.global.nc.f64 	%fd43, [%rd59];
	add.f64 	%fd44, %fd42, %fd43;
	mul.f64 	%fd45, %fd44, 0d3FE0000000000000;
	cvta.to.global.u64 	%rd60, %rd205;
	add.s64 	%rd61, %rd60, %rd16;
	add.s64 	%rd62, %rd61, %rd52;
	add.s64 	%rd63, %rd62, %rd54;
	ld.global.nc.f64 	%fd46, [%rd63+819200];
	ld.global.nc.f64 	%fd47, [%rd63];
	add.f64 	%fd48, %fd46, %fd47;
	ld.global.nc.f64 	%fd49, [%rd63+821760];
	ld.global.nc.f64 	%fd50, [%rd63+2560];
	add.f64 	%fd51, %fd49, %fd50;
	sub.f64 	%fd52, %fd48, %fd51;
	mul.f64 	%fd53, %fd45, %fd52;
	sub.f64 	%fd54, %fd46, %fd47;
	add.f64 	%fd55, %fd54, %fd51;
	div.rn.f64 	%fd56, %fd53, %fd55;
	add.f64 	%fd57, %fd41, %fd56;
	add.s64 	%rd64, %rd1, %rd54;
	st.global.f64 	[%rd64], %fd57;
$L__BB0_6:
	setp.gt.u32 	%p22, %r6, %r7;
	setp.gt.u32 	%p23, %r24, %r9;
	setp.lt.u32 	%p24, %r12, %r2;
	setp.gt.u32 	%p25, %r12, %r39;
	or.pred  	%p26, %p22, %p25;
	or.pred  	%p27, %p26, %p24;
	or.pred  	%p28, %p27, %p23;
	@%p28 bra 	$L__BB0_8;
	ld.param.u64 	%rd206, [_Z8fastwavePdS_S_S_iii_param_3];
	ld.param.u64 	%rd198, [_Z8fastwavePdS_S_S_iii_param_2];
	ld.param.u64 	%rd190, [_Z8fastwavePdS_S_S_iii_param_1];
	cvta.to.global.u64 	%rd65, %rd190;
	add.s64 	%rd67, %rd65, %rd16;
	mul.wide.u32 	%rd68, %r24, 8;
	add.s64 	%rd69, %rd67, %rd68;
	mul.wide.u32 	%rd70, %r12, 2560;
	add.s64 	%rd71, %rd69, %rd70;
	ld.global.nc.f64 	%fd58, [%rd71+2560];
	ld.global.nc.f64 	%fd59, [%rd71];
	sub.f64 	%fd60, %fd58, %fd59;
	cvta.to.global.u64 	%rd72, %rd198;
	add.s64 	%rd73, %rd72, %rd16;
	add.s64 	%rd74, %rd73, %rd68;
	add.s64 	%rd75, %rd74, %rd70;
	ld.global.nc.f64 	%fd61, [%rd75+2560];
	ld.global.nc.f64 	%fd62, [%rd75];
	add.f64 	%fd63, %fd61, %fd62;
	mul.f64 	%fd64, %fd63, 0d3FE0000000000000;
	cvta.to.global.u64 	%rd76, %rd206;
	add.s64 	%rd77, %rd76, %rd16;
	add.s64 	%rd78, %rd77, %rd68;
	add.s64 	%rd79, %rd78, %rd70;
	ld.global.nc.f64 	%fd65, [%rd79+819200];
	ld.global.nc.f64 	%fd66, [%rd79];
	add.f64 	%fd67, %fd65, %fd66;
	ld.global.nc.f64 	%fd68, [%rd79+821760];
	ld.global.nc.f64 	%fd69, [%rd79+2560];
	add.f64 	%fd70, %fd68, %fd69;
	sub.f64 	%fd71, %fd67, %fd70;
	mul.f64 	%fd72, %fd64, %fd71;
	sub.f64 	%fd73, %fd65, %fd66;
	add.f64 	%fd74, %fd73, %fd70;
	div.rn.f64 	%fd75, %fd72, %fd74;
	add.f64 	%fd76, %fd60, %fd75;
	add.s64 	%rd80, %rd1, %rd70;
	st.global.f64 	[%rd80], %fd76;
$L__BB0_8:
	setp.gt.u32 	%p29, %r6, %r7;
	setp.gt.u32 	%p30, %r24, %r9;
	setp.lt.u32 	%p31, %r13, %r2;
	setp.gt.u32 	%p32, %r13, %r39;
	or.pred  	%p33, %p29, %p32;
	or.pred  	%p34, %p33, %p31;
	or.pred  	%p35, %p34, %p30;
	@%p35 bra 	$L__BB0_10;
	ld.param.u64 	%rd207, [_Z8fastwavePdS_S_S_iii_param_3];
	ld.param.u64 	%rd199, [_Z8fastwavePdS_S_S_iii_param_2];
	ld.param.u64 	%rd191, [_Z8fastwavePdS_S_S_iii_param_1];
	cvta.to.global.u64 	%rd81, %rd191;
	add.s64 	%rd83, %rd81, %rd16;
	mul.wide.u32 	%rd84, %r24, 8;
	add.s64 	%rd85, %rd83, %rd84;
	mul.wide.u32 	%rd86, %r13, 2560;
	add.s64 	%rd87, %rd85, %rd86;
	ld.global.nc.f64 	%fd77, [%rd87+2560];
	ld.global.nc.f64 	%fd78, [%rd87];
	sub.f64 	%fd79, %fd77, %fd78;
	cvta.to.global.u64 	%rd88, %rd199;
	add.s64 	%rd89, %rd88, %rd16;
	add.s64 	%rd90, %rd89, %rd84;
	add.s64 	%rd91, %rd90, %rd86;
	ld.global.nc.f64 	%fd80, [%rd91+2560];
	ld.global.nc.f64 	%fd81, [%rd91];
	add.f64 	%fd82, %fd80, %fd81;
	mul.f64 	%fd83, %fd82, 0d3FE0000000000000;
	cvta.to.global.u64 	%rd92, %rd207;
	add.s64 	%rd93, %rd92, %rd16;
	add.s64 	%rd94, %rd93, %rd84;
	add.s64 	%rd95, %rd94, %rd86;
	ld.global.nc.f64 	%fd84, [%rd95+819200];
	ld.global.nc.f64 	%fd85, [%rd95];
	add.f64 	%fd86, %fd84, %fd85;
	ld.global.nc.f64 	%fd87, [%rd95+821760];
	ld.global.nc.f64 	%fd88, [%rd95+2560];
	add.f64 	%fd89, %fd87, %fd88;
	sub.f64 	%fd90, %fd86, %fd89;
	mul.f64 	%fd91, %fd83, %fd90;
	sub.f64 	%fd92, %fd84, %fd85;
	add.f64 	%fd93, %fd92, %fd89;
	div.rn.f64 	%fd94, %fd91, %fd93;
	add.f64 	%fd95, %fd79, %fd94;
	add.s64 	%rd96, %rd1, %rd86;
	st.global.f64 	[%rd96], %fd95;
$L__BB0_10:
	setp.gt.u32 	%p36, %r6, %r7;
	setp.gt.u32 	%p37, %r24, %r9;
	setp.lt.u32 	%p38, %r14, %r2;
	setp.gt.u32 	%p39, %r14, %r39;
	or.pred  	%p40, %p36, %p39;
	or.pred  	%p41, %p40, %p38;
	or.pred  	%p42, %p41, %p37;
	@%p42 bra 	$L__BB0_12;
	ld.param.u64 	%rd208, [_Z8fastwavePdS_S_S_iii_param_3];
	ld.param.u64 	%rd200, [_Z8fastwavePdS_S_S_iii_param_2];
	ld.param.u64 	%rd192, [_Z8fastwavePdS_S_S_iii_param_1];
	cvta.to.global.u64 	%rd97, %rd192;
	add.s64 	%rd99, %rd97, %rd16;
	mul.wide.u32 	%rd100, %r24, 8;
	add.s64 	%rd101, %rd99, %rd100;
	mul.wide.u32 	%rd102, %r14, 2560;
	add.s64 	%rd103, %rd101, %rd102;
	ld.global.nc.f64 	%fd96, [%rd103+2560];
	ld.global.nc.f64 	%fd97, [%rd103];
	sub.f64 	%fd98, %fd96, %fd97;
	cvta.to.global.u64 	%rd104, %rd200;
	add.s64 	%rd105, %rd104, %rd16;
	add.s64 	%rd106, %rd105, %rd100;
	add.s64 	%rd107, %rd106, %rd102;
	ld.global.nc.f64 	%fd99, [%rd107+2560];
	ld.global.nc.f64 	%fd100, [%rd107];
	add.f64 	%fd101, %fd99, %fd100;
	mul.f64 	%fd102, %fd101, 0d3FE0000000000000;
	cvta.to.global.u64 	%rd108, %rd208;
	add.s64 	%rd109, %rd108, %rd16;
	add.s64 	%rd110, %rd109, %rd100;
	add.s64 	%rd111, %rd110, %rd102;
	ld.global.nc.f64 	%fd103, [%rd111+819200];
	ld.global.nc.f64 	%fd104, [%rd111];
	add.f64 	%fd105, %fd103, %fd104;
	ld.global.nc.f64 	%fd106, [%rd111+821760];
	ld.global.nc.f64 	%fd107, [%rd111+2560];
	add.f64 	%fd108, %fd106, %fd107;
	sub.f64 	%fd109, %fd105, %fd108;
	mul.f64 	%fd110, %fd102, %fd109;
	sub.f64 	%fd111, %fd103, %fd104;
	add.f64 	%fd112, %fd111, %fd108;
	div.rn.f64 	%fd113, %fd110, %fd112;
	add.f64 	%fd114, %fd98, %fd113;
	add.s64 	%rd112, %rd1, %rd102;
	st.global.f64 	[%rd112], %fd114;
$L__BB0_12:
	setp.gt.u32 	%p43, %r6, %r7;
	setp.gt.u32 	%p44, %r24, %r9;
	setp.lt.u32 	%p45, %r15, %r2;
	setp.gt.u32 	%p46, %r15, %r39;
	or.pred  	%p47, %p43, %p46;
	or.pred  	%p48, %p47, %p45;
	or.pred  	%p49, %p48, %p44;
	@%p49 bra 	$L__BB0_14;
	ld.param.u64 	%rd209, [_Z8fastwavePdS_S_S_iii_param_3];
	ld.param.u64 	%rd201, [_Z8fastwavePdS_S_S_iii_param_2];
	ld.param.u64 	%rd193, [_Z8fastwavePdS_S_S_iii_param_1];
	cvta.to.global.u64 	%rd113, %rd193;
	add.s64 	%rd115, %rd113, %rd16;
	mul.wide.u32 	%rd116, %r24, 8;
	add.s64 	%rd117, %rd115, %rd116;
	mul.wide.u32 	%rd118, %r15, 2560;
	add.s64 	%rd119, %rd117, %rd118;
	ld.global.nc.f64 	%fd115, [%rd119+2560];
	ld.global.nc.f64 	%fd116, [%rd119];
	sub.f64 	%fd117, %fd115, %fd116;
	cvta.to.global.u64 	%rd120, %rd201;
	add.s64 	%rd121, %rd120, %rd16;
	add.s64 	%rd122, %rd121, %rd116;
	add.s64 	%rd123, %rd122, %rd118;
	ld.global.nc.f64 	%fd118, [%rd123+2560];
	ld.global.nc.f64 	%fd119, [%rd123];
	add.f64 	%fd120, %fd118, %fd119;
	mul.f64 	%fd121, %fd120, 0d3FE0000000000000;
	cvta.to.global.u64 	%rd124, %rd209;
	add.s64 	%rd125, %rd124, %rd16;
	add.s64 	%rd126, %rd125, %rd116;
	add.s64 	%rd127, %rd126, %rd118;
	ld.global.nc.f64 	%fd122, [%rd127+819200];
	ld.global.nc.f64 	%fd123, [%rd127];
	add.f64 	%fd124, %fd122, %fd123;
	ld.global.nc.f64 	%fd125, [%rd127+821760];
	ld.global.nc.f64 	%fd126, [%rd127+2560];
	add.f64 	%fd127, %fd125, %fd126;
	sub.f64 	%fd128, %fd124, %fd127;
	mul.f64 	%fd129, %fd121, %fd128;
	sub.f64 	%fd130, %fd122, %fd123;
	add.f64 	%fd131, %fd130, %fd127;
	div.rn.f64 	%fd132, %fd129, %fd131;
	add.f64 	%fd133, %fd117, %fd132;
	add.s64 	%rd128, %rd1, %rd118;
	st.global.f64 	[%rd128], %fd133;
$L__BB0_14:
	ld.param.u64 	%rd210, [_Z8fastwavePdS_S_S_iii_param_3];
	ld.param.u64 	%rd202, [_Z8fastwavePdS_S_S_iii_param_2];
	ld.param.u64 	%rd194, [_Z8fastwavePdS_S_S_iii_param_1];
	cvta.to.global.u64 	%rd129, %rd202;
	add.s64 	%rd2, %rd129, %rd16;
	cvta.to.global.u64 	%rd131, %rd210;
	add.s64 	%rd3, %rd131, %rd16;
	cvta.to.global.u64 	%rd132, %rd194;
	add.s64 	%rd4, %rd132, %rd16;
	setp.gt.u32 	%p50, %r6, %r7;
	setp.gt.u32 	%p51, %r24, %r9;
	setp.lt.u32 	%p52, %r16, %r2;
	setp.gt.u32 	%p53, %r16, %r39;
	or.pred  	%p54, %p50, %p53;
	or.pred  	%p55, %p54, %p52;
	or.pred  	%p56, %p55, %p51;
	@%p56 bra 	$L__BB0_16;
	mul.wide.u32 	%rd133, %r24, 8;
	add.s64 	%rd134, %rd4, %rd133;
	mul.wide.u32 	%rd135, %r16, 2560;
	add.s64 	%rd136, %rd134, %rd135;
	ld.global.nc.f64 	%fd134, [%rd136+2560];
	ld.global.nc.f64 	%fd135, [%rd136];
	sub.f64 	%fd136, %fd134, %fd135;
	add.s64 	%rd137, %rd2, %rd133;
	add.s64 	%rd138, %rd137, %rd135;
	ld.global.nc.f64 	%fd137, [%rd138+2560];
	ld.global.nc.f64 	%fd138, [%rd138];
	add.f64 	%fd139, %fd137, %fd138;
	mul.f64 	%fd140, %fd139, 0d3FE0000000000000;
	add.s64 	%rd139, %rd3, %rd133;
	add.s64 	%rd140, %rd139, %rd135;
	ld.global.nc.f64 	%fd141, [%rd140+819200];
	ld.global.nc.f64 	%fd142, [%rd140];
	add.f64 	%fd143, %fd141, %fd142;
	ld.global.nc.f64 	%fd144, [%rd140+821760];
	ld.global.nc.f64 	%fd145, [%rd140+2560];
	add.f64 	%fd146, %fd144, %fd145;
	sub.f64 	%fd147, %fd143, %fd146;
	mul.f64 	%fd148, %fd140, %fd147;
	sub.f64 	%fd149, %fd141, %fd142;
	add.f64 	%fd150, %fd149, %fd146;
	div.rn.f64 	%fd151, %fd148, %fd150;
	add.f64 	%fd152, %fd136, %fd151;
	add.s64 	%rd141, %rd1, %rd135;
	st.global.f64 	[%rd141], %fd152;
$L__BB0_16:
	add.s32 	%r45, %r6, %r4;
	setp.gt.u32 	%p57, %r29, %r39;
	setp.gt.u32 	%p58, %r24, %r9;
	setp.lt.u32 	%p59, %r45, %r5;
	setp.gt.u32 	%p60, %r45, %r7;
	mul.wide.s32 	%rd142, %r4, 819200;
	add.s64 	%rd143, %rd4, %rd142;
	mul.wide.u32 	%rd144, %r24, 8;
	add.s64 	%rd5, %rd143, %rd144;
	add.s64 	%rd145, %rd2, %rd142;
	add.s64 	%rd6, %rd145, %rd144;
	add.s64 	%rd146, %rd3, %rd142;
	add.s64 	%rd7, %rd146, %rd144;
	add.s64 	%rd8, %rd1, %rd142;
	or.pred  	%p1, %p59, %p60;
	or.pred  	%p61, %p1, %p57;
	or.pred  	%p62, %p61, %p58;
	@%p62 bra 	$L__BB0_18;
	mul.wide.u32 	%rd147, %r29, 2560;
	add.s64 	%rd148, %rd5, %rd147;
	ld.global.nc.f64 	%fd153, [%rd148+2560];
	ld.global.nc.f64 	%fd154, [%rd148];
	sub.f64 	%fd155, %fd153, %fd154;
	add.s64 	%rd149, %rd6, %rd147;
	ld.global.nc.f64 	%fd156, [%rd149+2560];
	ld.global.nc.f64 	%fd157, [%rd149];
	add.f64 	%fd158, %fd156, %fd157;
	mul.f64 	%fd159, %fd158, 0d3FE0000000000000;
	add.s64 	%rd150, %rd7, %rd147;
	ld.global.nc.f64 	%fd160, [%rd150+819200];
	ld.global.nc.f64 	%fd161, [%rd150];
	add.f64 	%fd162, %fd160, %fd161;
	ld.global.nc.f64 	%fd163, [%rd150+821760];
	ld.global.nc.f64 	%fd164, [%rd150+2560];
	add.f64 	%fd165, %fd163, %fd164;
	sub.f64 	%fd166, %fd162, %fd165;
	mul.f64 	%fd167, %fd159, %fd166;
	sub.f64 	%fd168, %fd160, %fd161;
	add.f64 	%fd169, %fd168, %fd165;
	div.rn.f64 	%fd170, %fd167, %fd169;
	add.f64 	%fd171, %fd155, %fd170;
	add.s64 	%rd151, %rd8, %rd147;
	st.global.f64 	[%rd151], %fd171;
$L__BB0_18:
	setp.gt.u32 	%p63, %r10, %r39;
	setp.lt.u32 	%p64, %r10, %r2;
	setp.gt.u32 	%p65, %r24, %r9;
	or.pred  	%p66, %p1, %p64;
	or.pred  	%p67, %p66, %p63;
	or.pred  	%p68, %p67, %p65;
	@%p68 bra 	$L__BB0_20;
	mul.wide.u32 	%rd152, %r10, 2560;
	add.s64 	%rd153, %rd5, %rd152;
	ld.global.nc.f64 	%fd172, [%rd153+2560];
	ld.global.nc.f64 	%fd173, [%rd153];
	sub.f64 	%fd174, %fd172, %fd173;
	add.s64 	%rd154, %rd6, %rd152;
	ld.global.nc.f64 	%fd175, [%rd154+2560];
	ld.global.nc.f64 	%fd176, [%rd154];
	add.f64 	%fd177, %fd175, %fd176;
	mul.f64 	%fd178, %fd177, 0d3FE0000000000000;
	add.s64 	%rd155, %rd7, %rd152;
	ld.global.nc.f64 	%fd179, [%rd155+819200];
	ld.global.nc.f64 	%fd180, [%rd155];
	add.f64 	%fd181, %fd179, %fd180;
	ld.global.nc.f64 	%fd182, [%rd155+821760];
	ld.global.nc.f64 	%fd183, [%rd155+2560];
	add.f64 	%fd184, %fd182, %fd183;
	sub.f64 	%fd185, %fd181, %fd184;
	mul.f64 	%fd186, %fd178, %fd185;
	sub.f64 	%fd187, %fd179, %fd180;
	add.f64 	%fd188, %fd187, %fd184;
	div.rn.f64 	%fd189, %fd186, %fd188;
	add.f64 	%fd190, %fd174, %fd189;
	add.s64 	%rd156, %rd8, %rd152;
	st.global.f64 	[%rd156], %fd190;
$L__BB0_20:
	setp.gt.u32 	%p69, %r11, %r39;
	setp.lt.u32 	%p70, %r11, %r2;
	setp.gt.u32 	%p71, %r24, %r9;
	or.pred  	%p72, %p1, %p70;
	or.pred  	%p73, %p72, %p69;
	or.pred  	%p74, %p73, %p71;
	@%p74 bra 	$L__BB0_22;
	mul.wide.u32 	%rd157, %r11, 2560;
	add.s64 	%rd158, %rd5, %rd157;
	ld.global.nc.f64 	%fd191, [%rd158+2560];
	ld.global.nc.f64 	%fd192, [%rd158];
	sub.f64 	%fd193, %fd191, %fd192;
	add.s64 	%rd159, %rd6, %rd157;
	ld.global.nc.f64 	%fd194, [%rd159+2560];
	ld.global.nc.f64 	%fd195, [%rd159];
	add.f64 	%fd196, %fd194, %fd195;
	mul.f64 	%fd197, %fd196, 0d3FE0000000000000;
	add.s64 	%rd160, %rd7, %rd157;
	ld.global.nc.f64 	%fd198, [%rd160+819200];
	ld.global.nc.f64 	%fd199, [%rd160];
	add.f64 	%fd200, %fd198, %fd199;
	ld.global.nc.f64 	%fd201, [%rd160+821760];
	ld.global.nc.f64 	%fd202, [%rd160+2560];
	add.f64 	%fd203, %fd201, %fd202;
	sub.f64 	%fd204, %fd200, %fd203;
	mul.f64 	%fd205, %fd197, %fd204;
	sub.f64 	%fd206, %fd198, %fd199;
	add.f64 	%fd207, %fd206, %fd203;
	div.rn.f64 	%fd208, %fd205, %fd207;
	add.f64 	%fd209, %fd193, %fd208;
	add.s64 	%rd161, %rd8, %rd157;
	st.global.f64 	[%rd161], %fd209;
$L__BB0_22:
	setp.gt.u32 	%p75, %r12, %r39;
	setp.lt.u32 	%p76, %r12, %r2;
	setp.gt.u32 	%p77, %r24, %r9;
	or.pred  	%p78, %p1, %p76;
	or.pred  	%p79, %p78, %p75;
	or.pred  	%p80, %p79, %p77;
	@%p80 bra 	$L__BB0_24;
	mul.wide.u32 	%rd162, %r12, 2560;
	add.s64 	%rd163, %rd5, %rd162;
	ld.global.nc.f64 	%fd210, [%rd163+2560];
	ld.global.nc.f64 	%fd211, [%rd163];
	sub.f64 	%fd212, %fd210, %fd211;
	add.s64 	%rd164, %rd6, %rd162;
	ld.global.nc.f64 	%fd213, [%rd164+2560];
	ld.global.nc.f64 	%fd214, [%rd164];
	add.f64 	%fd215, %fd213, %fd214;
	mul.f64 	%fd216, %fd215, 0d3FE0000000000000;
	add.s64 	%rd165, %rd7, %rd162;
	ld.global.nc.f64 	%fd217, [%rd165+819200];
	ld.global.nc.f64 	%fd218, [%rd165];
	add.f64 	%fd219, %fd217, %fd218;
	ld.global.nc.f64 	%fd220, [%rd165+821760];
	ld.global.nc.f64 	%fd221, [%rd165+2560];
	add.f64 	%fd222, %fd220, %fd221;
	sub.f64 	%fd223, %fd219, %fd222;
	mul.f64 	%fd224, %fd216, %fd223;
	sub.f64 	%fd225, %fd217, %fd218;
	add.f64 	%fd226, %fd225, %fd222;
	div.rn.f64 	%fd227, %fd224, %fd226;
	add.f64 	%fd228, %fd212, %fd227;
	add.s64 	%rd166, %rd8, %rd162;
	st.global.f64 	[%rd166], %fd228;
$L__BB0_24:
	setp.gt.u32 	%p81, %r13, %r39;
	setp.lt.u32 	%p82, %r13, %r2;
	setp.gt.u32 	%p83, %r24, %r9;
	or.pred  	%p84, %p1, %p82;
	or.pred  	%p85, %p84, %p81;
	or.pred  	%p86, %p85, %p83;
	@%p86 bra 	$L__BB0_26;
	mul.wide.u32 	%rd167, %r13, 2560;
	add.s64 	%rd168, %rd5, %rd167;
	ld.global.nc.f64 	%fd229, [%rd168+2560];
	ld.global.nc.f64 	%fd230, [%rd168];
	sub.f64 	%fd231, %fd229, %fd230;
	add.s64 	%rd169, %rd6, %rd167;
	ld.global.nc.f64 	%fd232, [%rd169+2560];
	ld.global.nc.f64 	%fd233, [%rd169];
	add.f64 	%fd234, %fd232, %fd233;
	mul.f64 	%fd235, %fd234, 0d3FE0000000000000;
	add.s64 	%rd170, %rd7, %rd167;
	ld.global.nc.f64 	%fd236, [%rd170+819200];
	ld.global.nc.f64 	%fd237, [%rd170];
	add.f64 	%fd238, %fd236, %fd237;
	ld.global.nc.f64 	%fd239, [%rd170+821760];
	ld.global.nc.f64 	%fd240, [%rd170+2560];
	add.f64 	%fd241, %fd239, %fd240;
	sub.f64 	%fd242, %fd238, %fd241;
	mul.f64 	%fd243, %fd235, %fd242;
	sub.f64 	%fd244, %fd236, %fd237;
	add.f64 	%fd245, %fd244, %fd241;
	div.rn.f64 	%fd246, %fd243, %fd245;
	add.f64 	%fd247, %fd231, %fd246;
	add.s64 	%rd171, %rd8, %rd167;
	st.global.f64 	[%rd171], %fd247;
$L__BB0_26:
	setp.gt.u32 	%p87, %r14, %r39;
	setp.lt.u32 	%p88, %r14, %r2;
	setp.gt.u32 	%p89, %r24, %r9;
	or.pred  	%p90, %p1, %p88;
	or.pred  	%p91, %p90, %p87;
	or.pred  	%p92, %p91, %p89;
	@%p92 bra 	$L__BB0_28;
	mul.wide.u32 	%rd172, %r14, 2560;
	add.s64 	%rd173, %rd5, %rd172;
	ld.global.nc.f64 	%fd248, [%rd173+2560];
	ld.global.nc.f64 	%fd249, [%rd173];
	sub.f64 	%fd250, %fd248, %fd249;
	add.s64 	%rd174, %rd6, %rd172;
	ld.global.nc.f64 	%fd251, [%rd174+2560];
	ld.global.nc.f64 	%fd252, [%rd174];
	add.f64 	%fd253, %fd251, %fd252;
	mul.f64 	%fd254, %fd253, 0d3FE0000000000000;
	add.s64 	%rd175, %rd7, %rd172;
	ld.global.nc.f64 	%fd255, [%rd175+819200];
	ld.global.nc.f64 	%fd256, [%rd175];
	add.f64 	%fd257, %fd255, %fd256;
	ld.global.nc.f64 	%fd258, [%rd175+821760];
	ld.global.nc.f64 	%fd259, [%rd175+2560];
	add.f64 	%fd260, %fd258, %fd259;
	sub.f64 	%fd261, %fd257, %fd260;
	mul.f64 	%fd262, %fd254, %fd261;
	sub.f64 	%fd263, %fd255, %fd256;
	add.f64 	%fd264, %fd263, %fd260;
	div.rn.f64 	%fd265, %fd262, %fd264;
	add.f64 	%fd266, %fd250, %fd265;
	add.s64 	%rd176, %rd8, %rd172;
	st.global.f64 	[%rd176], %fd266;
$L__BB0_28:
	setp.gt.u32 	%p93, %r15, %r39;
	setp.lt.u32 	%p94, %r15, %r2;
	setp.gt.u32 	%p95, %r24, %r9;
	or.pred  	%p96, %p1, %p94;
	or.pred  	%p97, %p96, %p93;
	or.pred  	%p98, %p97, %p95;
	@%p98 bra 	$L__BB0_30;
	mul.wide.u32 	%rd177, %r15, 2560;
	add.s64 	%rd178, %rd5, %rd177;
	ld.global.nc.f64 	%fd267, [%rd178+2560];
	ld.global.nc.f64 	%fd268, [%rd178];
	sub.f64 	%fd269, %fd267, %fd268;
	add.s64 	%rd179, %rd6, %rd177;
	ld.global.nc.f64 	%fd270, [%rd179+2560];
	ld.global.nc.f64 	%fd271, [%rd179];
	add.f64 	%fd272, %fd270, %fd271;
	mul.f64 	%fd273, %fd272, 0d3FE0000000000000;
	add.s64 	%rd180, %rd7, %rd177;
	ld.global.nc.f64 	%fd274, [%rd180+819200];
	ld.global.nc.f64 	%fd275, [%rd180];
	add.f64 	%fd276, %fd274, %fd275;
	ld.global.nc.f64 	%fd277, [%rd180+821760];
	ld.global.nc.f64 	%fd278, [%rd180+2560];
	add.f64 	%fd279, %fd277, %fd278;
	sub.f64 	%fd280, %fd276, %fd279;
	mul.f64 	%fd281, %fd273, %fd280;
	sub.f64 	%fd282, %fd274, %fd275;
	add.f64 	%fd283, %fd282, %fd279;
	div.rn.f64 	%fd284, %fd281, %fd283;
	add.f64 	%fd285, %fd269, %fd284;
	add.s64 	%rd181, %rd8, %rd177;
	st.global.f64 	[%rd181], %fd285;
$L__BB0_30:
	setp.gt.u32 	%p99, %r16, %r39;
	setp.lt.u32 	%p100, %r16, %r2;
	setp.gt.u32 	%p101, %r24, %r9;
	or.pred  	%p102, %p1, %p100;
	or.pred  	%p103, %p102, %p99;
	or.pred  	%p104, %p103, %p101;
	@%p104 bra 	$L__BB0_32;
	mul.wide.u32 	%rd182, %r16, 2560;
	add.s64 	%rd183, %rd5, %rd182;
	ld.global.nc.f64 	%fd286, [%rd183+2560];
	ld.global.nc.f64 	%fd287, [%rd183];
	sub.f64 	%fd288, %fd286, %fd287;
	add.s64 	%rd184, %rd6, %rd182;
	ld.global.nc.f64 	%fd289, [%rd184+2560];
	ld.global.nc.f64 	%fd290, [%rd184];
	add.f64 	%fd291, %fd289, %fd290;
	mul.f64 	%fd292, %fd291, 0d3FE0000000000000;
	add.s64 	%rd185, %rd7, %rd182;
	ld.global.nc.f64 	%fd293, [%rd185+819200];
	ld.global.nc.f64 	%fd294, [%rd185];
	add.f64 	%fd295, %fd293, %fd294;
	ld.global.nc.f64 	%fd296, [%rd185+821760];
	ld.global.nc.f64 	%fd297, [%rd185+2560];
	add.f64 	%fd298, %fd296, %fd297;
	sub.f64 	%fd299, %fd295, %fd298;
	mul.f64 	%fd300, %fd292, %fd299;
	sub.f64 	%fd301, %fd293, %fd294;
	add.f64 	%fd302, %fd301, %fd298;
	div.rn.f64 	%fd303, %fd300, %fd302;
	add.f64 	%fd304, %fd288, %fd303;
	add.s64 	%rd186, %rd8, %rd182;
	st.global.f64 	[%rd186], %fd304;
$L__BB0_32:
	ret;

}


// ===== COMPILED SASS (sm_100) =====

	.target	sm_100

	.elftype	@"ET_EXEC"


//--------------------- .note.nv.tkinfo           --------------------------
	.section	.note.nv.tkinfo,"",@"SHT_NOTE"
	.sectionflags	@"SHF_NOTE_NV_TKINFO"
	.tkinfo
        /*0018*/ 	.word	0x00000002
        /*0030*/ 	.string	""
        /*0030*/ 	.string	"ptxas"
        /*0030*/ 	.string	"Cuda compilation tools, release 13.0, V13.0.88"
        /*0030*/ 	.string	"Build cuda_13.0.r13.0/compiler.36424714_0"
        /*0030*/ 	.string	"-arch sm_100 -m 64 "



//--------------------- .note.nv.cuinfo           --------------------------
	.section	.note.nv.cuinfo,"",@"SHT_NOTE"
	.sectionflags	@"SHF_NOTE_NV_CUINFO"
        /*0018*/ 	.short	0x0002
        /*001a*/ 	.short	0x0064
        /*001c*/ 	.short	0x0082
	.zero		2


//--------------------- .nv.info                  --------------------------
	.section	.nv.info,"",@"SHT_CUDA_INFO"
	.align	4


	//----- nvinfo : EIATTR_REGCOUNT
	.align		4
        /*0000*/ 	.byte	0x04, 0x2f
        /*0002*/ 	.short	(.L_1 - .L_0)
	.align		4
.L_0:
        /*0004*/ 	.word	index@(_Z8fastwavePdS_S_S_iii)
        /*0008*/ 	.word	0x0000002c


	//----- nvinfo : EIATTR_FRAME_SIZE
	.align		4
.L_1:
        /*000c*/ 	.byte	0x04, 0x11
        /*000e*/ 	.short	(.L_3 - .L_2)
	.align		4
.L_2:
        /*0010*/ 	.word	index@($__internal_0_$__cuda_sm20_div_rn_f64_full)
        /*0014*/ 	.word	0x00000000


	//----- nvinfo : EIATTR_FRAME_SIZE
	.align		4
.L_3:
        /*0018*/ 	.byte	0x04, 0x11
        /*001a*/ 	.short	(.L_5 - .L_4)
	.align		4
.L_4:
        /*001c*/ 	.word	index@(_Z8fastwavePdS_S_S_iii)
        /*0020*/ 	.word	0x00000000


	//----- nvinfo : EIATTR_MIN_STACK_SIZE
	.align		4
.L_5:
        /*0024*/ 	.byte	0x04, 0x12
        /*0026*/ 	.short	(.L_7 - .L_6)
	.align		4
.L_6:
        /*0028*/ 	.word	index@(_Z8fastwavePdS_S_S_iii)
        /*002c*/ 	.word	0x00000000
.L_7:


//--------------------- .nv.compat                --------------------------
	.section	.nv.compat,"",@"SHT_CUDA_COMPAT_INFO"
	.align	4
        /*0000*/ 	.byte	0x02, 0x09, 0x00, 0x00, 0x02, 0x02, 0x01, 0x00, 0x02, 0x05, 0x05, 0x00, 0x03, 0x07, 0x01, 0x01
        /*0010*/ 	.byte	0x02, 0x03, 0x00, 0x00, 0x02, 0x06, 0x01, 0x00, 0x04, 0x0b, 0x08, 0x00, 0x01, 0x00, 0x00, 0x00
        /*0020*/ 	.byte	0x00, 0x00, 0x00, 0x00


//--------------------- .nv.info._Z8fastwavePdS_S_S_iii --------------------------
	.section	.nv.info._Z8fastwavePdS_S_S_iii,"",@"SHT_CUDA_INFO"
	.sectionflags	@""
	.align	4


	//----- nvinfo : EIATTR_CUDA_API_VERSION
	.align		4
        /*0000*/ 	.byte	0x04, 0x37
        /*0002*/ 	.short	(.L_9 - .L_8)
.L_8:
        /*0004*/ 	.word	0x00000082


	//----- nvinfo : EIATTR_KPARAM_INFO
	.align		4
.L_9:
        /*0008*/ 	.byte	0x04, 0x17
        /*000a*/ 	.short	(.L_11 - .L_10)
.L_10:
        /*000c*/ 	.word	0x00000000
        /*0010*/ 	.short	0x0006
        /*0012*/ 	.short	0x0028
        /*0014*/ 	.byte	0x00, 0xf0, 0x11, 0x00


	//----- nvinfo : EIATTR_KPARAM_INFO
	.align		4
.L_11:
        /*0018*/ 	.byte	0x04, 0x17
        /*001a*/ 	.short	(.L_13 - .L_12)
.L_12:
        /*001c*/ 	.word	0x00000000
        /*0020*/ 	.short	0x0005
        /*0022*/ 	.short	0x0024
        /*0024*/ 	.byte	0x00, 0xf0, 0x11, 0x00


	//----- nvinfo : EIATTR_KPARAM_INFO
	.align		4
.L_13:
        /*0028*/ 	.byte	0x04, 0x17
        /*002a*/ 	.short	(.L_15 - .L_14)
.L_14:
        /*002c*/ 	.word	0x00000000
        /*0030*/ 	.short	0x0004
        /*0032*/ 	.short	0x0020
        /*0034*/ 	.byte	0x00, 0xf0, 0x11, 0x00


	//----- nvinfo : EIATTR_KPARAM_INFO
	.align		4
.L_15:
        /*0038*/ 	.byte	0x04, 0x17
        /*003a*/ 	.short	(.L_17 - .L_16)
.L_16:
        /*003c*/ 	.word	0x00000000
        /*0040*/ 	.short	0x0003
        /*0042*/ 	.short	0x0018
        /*0044*/ 	.byte	0x00, 0xf5, 0x21, 0x00


	//----- nvinfo : EIATTR_KPARAM_INFO
	.align		4
.L_17:
        /*0048*/ 	.byte	0x04, 0x17
        /*004a*/ 	.short	(.L_19 - .L_18)
.L_18:
        /*004c*/ 	.word	0x00000000
        /*0050*/ 	.short	0x0002
        /*0052*/ 	.short	0x0010
        /*0054*/ 	.byte	0x00, 0xf5, 0x21, 0x00


	//----- nvinfo : EIATTR_KPARAM_INFO
	.align		4
.L_19:
        /*0058*/ 	.byte	0x04, 0x17
        /*005a*/ 	.short	(.L_21 - .L_20)
.L_20:
        /*005c*/ 	.word	0x00000000
        /*0060*/ 	.short	0x0001
        /*0062*/ 	.short	0x0008
        /*0064*/ 	.byte	0x00, 0xf5, 0x21, 0x00


	//----- nvinfo : EIATTR_KPARAM_INFO
	.align		4
.L_21:
        /*0068*/ 	.byte	0x04, 0x17
        /*006a*/ 	.short	(.L_23 - .L_22)
.L_22:
        /*006c*/ 	.word	0x00000000
        /*0070*/ 	.short	0x0000
        /*0072*/ 	.short	0x0000
        /*0074*/ 	.byte	0x00, 0xf5, 0x21, 0x00


	//----- nvinfo : EIATTR_SPARSE_MMA_MASK
	.align		4
.L_23:
        /*0078*/ 	.byte	0x03, 0x50
        /*007a*/ 	.short	0x0000


	//----- nvinfo : EIATTR_MAXREG_COUNT
	.align		4
        /*007c*/ 	.byte	0x03, 0x1b
        /*007e*/ 	.short	0x00ff


	//----- nvinfo : EIATTR_MERCURY_ISA_VERSION
	.align		4
        /*0080*/ 	.byte	0x03, 0x5f
        /*0082*/ 	.short	0x0101


	//----- nvinfo : EIATTR_VRC_CTA_INIT_COUNT
	.align		4
        /*0084*/ 	.byte	0x02, 0x4a
	.zero		1
	.zero		1


	//----- nvinfo : EIATTR_EXIT_INSTR_OFFSETS
	.align		4
        /*0088*/ 	.byte	0x04, 0x1c
        /*008a*/ 	.short	(.L_25 - .L_24)


	//   ....[0]....
.L_24:
        /*008c*/ 	.word	0x000036d0


	//   ....[1]....
        /*0090*/ 	.word	0x00003990


	//----- nvinfo : EIATTR_CRS_STACK_SIZE
	.align		4
.L_25:
        /*0094*/ 	.byte	0x04, 0x1e
        /*0096*/ 	.short	(.L_27 - .L_26)
.L_26:
        /*0098*/ 	.word	0x00000000


	//----- nvinfo : EIATTR_CBANK_PARAM_SIZE
	.align		4
.L_27:
        /*009c*/ 	.byte	0x03, 0x19
        /*009e*/ 	.short	0x002c


	//----- nvinfo : EIATTR_PARAM_CBANK
	.align		4
        /*00a0*/ 	.byte	0x04, 0x0a
        /*00a2*/ 	.short	(.L_29 - .L_28)
	.align		4
.L_28:
        /*00a4*/ 	.word	index@(.nv.constant0._Z8fastwavePdS_S_S_iii)
        /*00a8*/ 	.short	0x0380
        /*00aa*/ 	.short	0x002c


	//----- nvinfo : EIATTR_SW_WAR
	.align		4
.L_29:
        /*00ac*/ 	.byte	0x04, 0x36
        /*00ae*/ 	.short	(.L_31 - .L_30)
.L_30:
        /*00b0*/ 	.word	0x00000008
.L_31:


//--------------------- .nv.callgraph             --------------------------
	.section	.nv.callgraph,"",@"SHT_CUDA_CALLGRAPH"
	.align	4
	.sectionentsize	8
	.align		4
        /*0000*/ 	.word	0x00000000
	.align		4
        /*0004*/ 	.word	0xffffffff
	.align		4
        /*0008*/ 	.word	0x00000000
	.align		4
        /*000c*/ 	.word	0xfffffffe
	.align		4
        /*0010*/ 	.word	0x00000000
	.align		4
        /*0014*/ 	.word	0xfffffffd
	.align		4
        /*0018*/ 	.word	0x00000000
	.align		4
        /*001c*/ 	.word	0xfffffffc


//--------------------- .text._Z8fastwavePdS_S_S_iii --------------------------
	.section	.text._Z8fastwavePdS_S_S_iii,"ax",@progbits
	.align	128
        .global         _Z8fastwavePdS_S_S_iii
        .type           _Z8fastwavePdS_S_S_iii,@function
        .size           _Z8fastwavePdS_S_S_iii,(.L_x_68 - _Z8fastwavePdS_S_S_iii)
        .other          _Z8fastwavePdS_S_S_iii,@"STO_CUDA_ENTRY STV_DEFAULT"
_Z8fastwavePdS_S_S_iii:
.text._Z8fastwavePdS_S_S_iii:
[----:B------:R-:W-:Y:S01]  /*0000*/  LDC R1, c[0x0][0x37c] ;  /* 0x0000df00ff017b82 */ /* 0x000fe20000000800 */
[----:B------:R-:W0:Y:S07]  /*0010*/  LDCU UR8, c[0x0][0x360] ;  /* 0x00006c00ff0877ac */ /* 0x000e2e0008000800 */
[----:B------:R-:W1:Y:S01]  /*0020*/  S2UR UR5, SR_CTAID.Y ;  /* 0x00000000000579c3 */ /* 0x000e620000002600 */
[----:B------:R-:W2:Y:S01]  /*0030*/  S2R R9, SR_TID.Y ;  /* 0x0000000000097919 */ /* 0x000ea20000002200 */
[----:B------:R-:W-:Y:S01]  /*0040*/  BSSY.RECONVERGENT B1, `(.L_x_0) ;  /* 0x0000062000017945 */ /* 0x000fe20003800200 */
[----:B------:R-:W3:Y:S01]  /*0050*/  LDCU UR10, c[0x0][0x3a8] ;  /* 0x00007500ff0a77ac */ /* 0x000ee20008000800 */
[----:B------:R-:W4:Y:S04]  /*0060*/  S2R R29, SR_TID.Z ;  /* 0x00000000001d7919 */ /* 0x000f280000002300 */
[----:B------:R-:W5:Y:S01]  /*0070*/  LDC R0, c[0x0][0x360] ;  /* 0x0000d800ff007b82 */ /* 0x000f620000000800 */
[----:B------:R-:W0:Y:S01]  /*0080*/  LDCU UR12, c[0x0][0x364] ;  /* 0x00006c80ff0c77ac */ /* 0x000e220008000800 */
[----:B------:R-:W5:Y:S01]  /*0090*/  S2R R5, SR_TID.X ;  /* 0x0000000000057919 */ /* 0x000f620000002100 */
[----:B------:R-:W3:Y:S05]  /*00a0*/  LDCU UR13, c[0x0][0x368] ;  /* 0x00006d00ff0d77ac */ /* 0x000eea0008000800 */
[----:B------:R-:W4:Y:S08]  /*00b0*/  S2UR UR9, SR_CTAID.Z ;  /* 0x00000000000979c3 */ /* 0x000f300000002700 */
[----:B------:R-:W5:Y:S01]  /*00c0*/  LDC.64 R2, c[0x0][0x3a0] ;  /* 0x0000e800ff027b82 */ /* 0x000f620000000a00 */
[----:B0-----:R-:W-:-:S04]  /*00d0*/  USHF.L.U32 UR4, UR12, 0x3, URZ ;  /* 0x000000030c047899 */ /* 0x001fc800080006ff */
[----:B-1----:R-:W-:-:S03]  /*00e0*/  UIMAD UR5, UR4, UR5, URZ ;  /* 0x00000005040572a4 */ /* 0x002fc6000f8e02ff */
[----:B------:R-:W0:Y:S01]  /*00f0*/  S2UR UR11, SR_CTAID.X ;  /* 0x00000000000b79c3 */ /* 0x000e220000002500 */
[----:B---3--:R-:W-:Y:S02]  /*0100*/  USHF.L.U32 UR6, UR13, 0x1, URZ ;  /* 0x000000010d067899 */ /* 0x008fe400080006ff */
[----:B------:R-:W-:Y:S02]  /*0110*/  UIADD3 UR7, UPT, UPT, UR4, -0x1, UR5 ;  /* 0xffffffff04077890 */ /* 0x000fe4000fffe005 */
[----:B--2---:R-:W-:Y:S01]  /*0120*/  IADD3 R9, PT, PT, R9, UR5, RZ ;  /* 0x0000000509097c10 */ /* 0x004fe2000fffe0ff */
[----:B----4-:R-:W-:-:S03]  /*0130*/  UIMAD UR4, UR6, UR9, URZ ;  /* 0x00000009060472a4 */ /* 0x010fc6000f8e02ff */
[----:B------:R-:W-:Y:S01]  /*0140*/  IMAD.U32 R4, RZ, RZ, UR7 ;  /* 0x00000007ff047e24 */ /* 0x000fe2000f8e00ff */
[----:B------:R-:W-:Y:S01]  /*0150*/  UIADD3 UR9, UPT, UPT, UR10, -0x1, URZ ;  /* 0xffffffff0a097890 */ /* 0x000fe2000fffe0ff */
[----:B------:R-:W-:Y:S01]  /*0160*/  VIADD R8, R9, UR12 ;  /* 0x0000000c09087c36 */ /* 0x000fe20008000000 */
[----:B------:R-:W-:Y:S01]  /*0170*/  UIADD3 UR6, UPT, UPT, UR6, -0x1, UR4 ;  /* 0xffffffff06067890 */ /* 0x000fe2000fffe004 */
[----:B------:R-:W1:Y:S01]  /*0180*/  LDC.64 R12, c[0x0][0x380] ;  /* 0x0000e000ff0c7b82 */ /* 0x000e620000000a00 */
[----:B------:R-:W-:Y:S01]  /*0190*/  VIADD R29, R29, UR4 ;  /* 0x000000041d1d7c36 */ /* 0x000fe20008000000 */
[----:B-----5:R-:W-:Y:S01]  /*01a0*/  VIADDMNMX.U32 R4, R3, 0xfffffffe, R4, PT ;  /* 0xfffffffe03047846 */ /* 0x020fe20003800004 */
[----:B------:R-:W-:Y:S02]  /*01b0*/  VIADD R7, R8, UR12 ;  /* 0x0000000c08077c36 */ /* 0x000fe40008000000 */
[----:B------:R-:W-:-:S03]  /*01c0*/  IMAD.U32 R3, RZ, RZ, UR6 ;  /* 0x00000006ff037e24 */ /* 0x000fc6000f8e00ff */
[----:B------:R-:W-:Y:S01]  /*01d0*/  IADD3 R6, PT, PT, R7, UR12, RZ ;  /* 0x0000000c07067c10 */ /* 0x000fe2000fffe0ff */
[----:B0-----:R-:W-:Y:S01]  /*01e0*/  UIMAD UR6, UR11, UR8, UR8 ;  /* 0x000000080b0672a4 */ /* 0x001fe2000f8e0208 */
[----:B------:R-:W-:Y:S01]  /*01f0*/  VIADDMNMX.U32 R2, R2, 0xfffffffe, R3, PT ;  /* 0xfffffffe02027846 */ /* 0x000fe20003800003 */
[----:B------:R-:W-:Y:S01]  /*0200*/  IMAD R5, R0, UR11, R5 ;  /* 0x0000000b00057c24 */ /* 0x000fe2000f8e0205 */
[----:B------:R-:W-:Y:S01]  /*0210*/  R2UR UR8, R4 ;  /* 0x00000000040872ca */ /* 0x000fe200000e0000 */
[----:B------:R-:W-:Y:S01]  /*0220*/  UIADD3 UR7, UPT, UPT, UR6, -0x1, URZ ;  /* 0xffffffff06077890 */ /* 0x000fe2000fffe0ff */
[----:B------:R-:W-:-:S03]  /*0230*/  VIADD R4, R6, UR12 ;  /* 0x0000000c06047c36 */ /* 0x000fc60008000000 */
[----:B------:R-:W-:Y:S02]  /*0240*/  UISETP.GE.U32.AND UP0, UPT, UR7, UR9, UPT ;  /* 0x000000090700728c */ /* 0x000fe4000bf06070 */
[----:B------:R-:W-:Y:S02]  /*0250*/  IADD3 R3, PT, PT, R4, UR12, RZ ;  /* 0x0000000c04037c10 */ /* 0x000fe4000fffe0ff */
[----:B------:R-:W-:Y:S01]  /*0260*/  R2UR UR7, R2 ;  /* 0x00000000020772ca */ /* 0x000fe200000e0000 */
[----:B------:R-:W-:Y:S01]  /*0270*/  USEL UR6, UR6, UR10, !UP0 ;  /* 0x0000000a06067287 */ /* 0x000fe2000c000000 */
[----:B-1----:R-:W-:Y:S01]  /*0280*/  IMAD.WIDE.U32 R12, R5, 0x8, R12 ;  /* 0x00000008050c7825 */ /* 0x002fe200078e000c */
[----:B------:R-:W0:Y:S01]  /*0290*/  LDCU.64 UR10, c[0x0][0x358] ;  /* 0x00006b00ff0a77ac */ /* 0x000e220008000a00 */
[----:B------:R-:W-:Y:S02]  /*02a0*/  ISETP.GT.U32.AND P0, PT, R9, UR8, PT ;  /* 0x0000000809007c0c */ /* 0x000fe4000bf04070 */
[----:B------:R-:W-:Y:S01]  /*02b0*/  VIADD R2, R3, UR12 ;  /* 0x0000000c03027c36 */ /* 0x000fe20008000000 */
[----:B------:R-:W-:Y:S01]  /*02c0*/  UIADD3 UR6, UPT, UPT, UR6, -0x1, URZ ;  /* 0xffffffff06067890 */ /* 0x000fe2000fffe0ff */
[----:B------:R-:W-:-:S04]  /*02d0*/  IMAD.WIDE.U32 R12, R29, 0xc8000, R12 ;  /* 0x000c80001d0c7825 */ /* 0x000fc800078e000c */
[----:B------:R-:W-:Y:S01]  /*02e0*/  VIADD R0, R2, UR12 ;  /* 0x0000000c02007c36 */ /* 0x000fe20008000000 */
[----:B------:R-:W-:-:S04]  /*02f0*/  ISETP.GT.U32.OR P0, PT, R29, UR7, P0 ;  /* 0x000000071d007c0c */ /* 0x000fc80008704470 */
[----:B------:R-:W-:-:S13]  /*0300*/  ISETP.GT.U32.OR P0, PT, R5, UR6, P0 ;  /* 0x0000000605007c0c */ /* 0x000fda0008704470 */
[----:B0-----:R-:W-:Y:S05]  /*0310*/  @P0 BRA `(.L_x_1) ;  /* 0x0000000000d00947 */ /* 0x001fea0003800000 */
[----:B------:R-:W0:Y:S08]  /*0320*/  LDC.64 R10, c[0x0][0x398] ;  /* 0x0000e600ff0a7b82 */ /* 0x000e300000000a00 */
[----:B------:R-:W1:Y:S08]  /*0330*/  LDC.64 R16, c[0x0][0x390] ;  /* 0x0000e400ff107b82 */ /* 0x000e700000000a00 */
[----:B------:R-:W2:Y:S01]  /*0340*/  LDC.64 R22, c[0x0][0x388] ;  /* 0x0000e200ff167b82 */ /* 0x000ea20000000a00 */
[----:B0-----:R-:W-:-:S04]  /*0350*/  IMAD.WIDE.U32 R10, R29, 0xc8000, R10 ;  /* 0x000c80001d0a7825 */ /* 0x001fc800078e000a */
[----:B------:R-:W-:-:S04]  /*0360*/  IMAD.WIDE.U32 R10, R5, 0x8, R10 ;  /* 0x00000008050a7825 */ /* 0x000fc800078e000a */
[----:B------:R-:W-:-:S05]  /*0370*/  IMAD.WIDE.U32 R24, R9, 0xa00, R10 ;  /* 0x00000a0009187825 */ /* 0x000fca00078e000a */
[----:B------:R-:W3:Y:S04]  /*0380*/  LDG.E.64.CONSTANT R10, desc[UR10][R24.64+0xc8000] ;  /* 0x0c80000a180a7981 */ /* 0x000ee8000c1e9b00 */
[----:B------:R-:W4:Y:S04]  /*0390*/  LDG.E.64.CONSTANT R20, desc[UR10][R24.64+0xc8a00] ;  /* 0x0c8a000a18147981 */ /* 0x000f28000c1e9b00 */
[----:B------:R-:W4:Y:S04]  /*03a0*/  LDG.E.64.CONSTANT R18, desc[UR10][R24.64+0xa00] ;  /* 0x000a000a18127981 */ /* 0x000f28000c1e9b00 */
[----:B------:R-:W3:Y:S01]  /*03b0*/  LDG.E.64.CONSTANT R14, desc[UR10][R24.64] ;  /* 0x0000000a180e7981 */ /* 0x000ee2000c1e9b00 */
[----:B-1----:R-:W-:-:S04]  /*03c0*/  IMAD.WIDE.U32 R16, R29, 0xc8000, R16 ;  /* 0x000c80001d107825 */ /* 0x002fc800078e0010 */
[----:B------:R-:W-:-:S04]  /*03d0*/  IMAD.WIDE.U32 R16, R5, 0x8, R16 ;  /* 0x0000000805107825 */ /* 0x000fc800078e0010 */
[----:B------:R-:W-:-:S05]  /*03e0*/  IMAD.WIDE.U32 R36, R9, 0xa00, R16 ;  /* 0x00000a0009247825 */ /* 0x000fca00078e0010 */
[----:B------:R-:W5:Y:S04]  /*03f0*/  LDG.E.64.CONSTANT R26, desc[UR10][R36.64+0xa00] ;  /* 0x000a000a241a7981 */ /* 0x000f68000c1e9b00 */
[----:B------:R-:W5:Y:S01]  /*0400*/  LDG.E.64.CONSTANT R16, desc[UR10][R36.64] ;  /* 0x0000000a24107981 */ /* 0x000f62000c1e9b00 */
[----:B--2---:R-:W-:-:S04]  /*0410*/  IMAD.WIDE.U32 R22, R29, 0xc8000, R22 ;  /* 0x000c80001d167825 */ /* 0x004fc800078e0016 */
[----:B------:R-:W-:-:S04]  /*0420*/  IMAD.WIDE.U32 R22, R5, 0x8, R22 ;  /* 0x0000000805167825 */ /* 0x000fc800078e0016 */
[----:B------:R-:W-:-:S05]  /*0430*/  IMAD.WIDE.U32 R34, R9, 0xa00, R22 ;  /* 0x00000a0009227825 */ /* 0x000fca00078e0016 */
[----:B------:R-:W2:Y:S04]  /*0440*/  LDG.E.64.CONSTANT R32, desc[UR10][R34.64+0xa00] ;  /* 0x000a000a22207981 */ /* 0x000ea8000c1e9b00 */
[----:B------:R-:W2:Y:S01]  /*0450*/  LDG.E.64.CONSTANT R30, desc[UR10][R34.64] ;  /* 0x0000000a221e7981 */ /* 0x000ea2000c1e9b00 */
[----:B------:R-:W-:Y:S01]  /*0460*/  BSSY.RECONVERGENT B2, `(.L_x_2) ;  /* 0x000001c000027945 */ /* 0x000fe20003800200 */
[----:B----4-:R-:W-:Y:S01]  /*0470*/  DADD R18, R20, R18 ;  /* 0x0000000014127229 */ /* 0x010fe20000000012 */
[----:B------:R-:W-:Y:S01]  /*0480*/  MOV R20, 0x1 ;  /* 0x0000000100147802 */ /* 0x000fe20000000f00 */
[C-C-:B---3--:R-:W-:Y:S02]  /*0490*/  DADD R24, R10.reuse, -R14.reuse ;  /* 0x000000000a187229 */ /* 0x148fe4000000080e */
[----:B------:R-:W-:-:S06]  /*04a0*/  DADD R10, R10, R14 ;  /* 0x000000000a0a7229 */ /* 0x000fcc000000000e */
[----:B------:R-:W-:Y:S02]  /*04b0*/  DADD R24, R18, R24 ;  /* 0x0000000012187229 */ /* 0x000fe40000000018 */
[----:B------:R-:W-:-:S04]  /*04c0*/  DADD R10, R10, -R18 ;  /* 0x000000000a0a7229 */ /* 0x000fc80000000812 */
[----:B------:R-:W0:Y:S01]  /*04d0*/  MUFU.RCP64H R21, R25 ;  /* 0x0000001900157308 */ /* 0x000e220000001800 */
[----:B-----5:R-:W-:-:S08]  /*04e0*/  DADD R16, R26, R16 ;  /* 0x000000001a107229 */ /* 0x020fd00000000010 */
[----:B------:R-:W-:Y:S02]  /*04f0*/  DMUL R16, R16, 0.5 ;  /* 0x3fe0000010107828 */ /* 0x000fe40000000000 */
[----:B0-----:R-:W-:-:S06]  /*0500*/  DFMA R22, -R24, R20, 1 ;  /* 0x3ff000001816742b */ /* 0x001fcc0000000114 */
[----:B------:R-:W-:Y:S02]  /*0510*/  DMUL R10, R16, R10 ;  /* 0x0000000a100a7228 */ /* 0x000fe40000000000 */
[----:B------:R-:W-:-:S08]  /*0520*/  DFMA R22, R22, R22, R22 ;  /* 0x000000161616722b */ /* 0x000fd00000000016 */
[----:B------:R-:W-:Y:S01]  /*0530*/  DFMA R22, R20, R22, R20 ;  /* 0x000000161416722b */ /* 0x000fe20000000014 */
[----:B------:R-:W-:-:S07]  /*0540*/  FSETP.GEU.AND P1, PT, |R11|, 6.5827683646048100446e-37, PT ;  /* 0x036000000b00780b */ /* 0x000fce0003f2e200 */
[----:B------:R-:W-:-:S08]  /*0550*/  DFMA R14, -R24, R22, 1 ;  /* 0x3ff00000180e742b */ /* 0x000fd00000000116 */
[----:B------:R-:W-:-:S08]  /*0560*/  DFMA R14, R22, R14, R22 ;  /* 0x0000000e160e722b */ /* 0x000fd00000000016 */
[----:B------:R-:W-:-:S08]  /*0570*/  DMUL R22, R10, R14 ;  /* 0x0000000e0a167228 */ /* 0x000fd00000000000 */
[----:B------:R-:W-:-:S08]  /*0580*/  DFMA R16, -R24, R22, R10 ;  /* 0x000000161810722b */ /* 0x000fd0000000010a */
[----:B------:R-:W-:-:S10]  /*0590*/  DFMA R22, R14, R16, R22 ;  /* 0x000000100e16722b */ /* 0x000fd40000000016 */
[----:B------:R-:W-:-:S05]  /*05a0*/  FFMA R14, RZ, R25, R23 ;  /* 0x00000019ff0e7223 */ /* 0x000fca0000000017 */
[----:B------:R-:W-:Y:S01]  /*05b0*/  FSETP.GT.AND P0, PT, |R14|, 1.469367938527859385e-39, PT ;  /* 0x001000000e00780b */ /* 0x000fe20003f04200 */
[----:B--2---:R-:W-:-:S12]  /*05c0*/  DADD R14, R32, -R30 ;  /* 0x00000000200e7229 */ /* 0x004fd8000000081e */
[----:B------:R-:W-:Y:S05]  /*05d0*/  @P0 BRA P1, `(.L_x_3) ;  /* 0x0000000000100947 */ /* 0x000fea0000800000 */
[----:B------:R-:W-:Y:S01]  /*05e0*/  IMAD.MOV.U32 R22, RZ, RZ, R10 ;  /* 0x000000ffff167224 */ /* 0x000fe200078e000a */
[----:B------:R-:W-:-:S07]  /*05f0*/  MOV R10, 0x610 ;  /* 0x00000610000a7802 */ /* 0x000fce0000000f00 */
[----:B------:R-:W-:Y:S05]  /*0600*/  CALL.REL.NOINC `($__internal_0_$__cuda_sm20_div_rn_f64_full) ;  /* 0x0000003000e47944 */ /* 0x000fea0003c00000 */
[----:B------:R-:W-:-:S07]  /*0610*/  IMAD.MOV.U32 R23, RZ, RZ, R11 ;  /* 0x000000ffff177224 */ /* 0x000fce00078e000b */
.L_x_3:
[----:B------:R-:W-:Y:S05]  /*0620*/  BSYNC.RECONVERGENT B2 ;  /* 0x0000000000027941 */ /* 0x000fea0003800200 */
.L_x_2:
[----:B------:R-:W-:Y:S01]  /*0630*/  DADD R14, R14, R22 ;  /* 0x000000000e0e7229 */ /* 0x000fe20000000016 */
[----:B------:R-:W-:-:S06]  /*0640*/  IMAD.WIDE.U32 R10, R9, 0xa00, R12 ;  /* 0x00000a00090a7825 */ /* 0x000fcc00078e000c */
[----:B------:R0:W-:Y:S04]  /*0650*/  STG.E.64 desc[UR10][R10.64], R14 ;  /* 0x0000000e0a007986 */ /* 0x0001e8000c101b0a */
.L_x_1:
[----:B------:R-:W-:Y:S05]  /*0660*/  BSYNC.RECONVERGENT B1 ;  /* 0x0000000000017941 */ /* 0x000fea0003800200 */
.L_x_0:
[----:B------:R-:W-:Y:S01]  /*0670*/  ISETP.GT.U32.AND P0, PT, R8, UR8, PT ;  /* 0x0000000808007c0c */ /* 0x000fe2000bf04070 */
[----:B------:R-:W-:Y:S03]  /*0680*/  BSSY.RECONVERGENT B1, `(.L_x_4) ;  /* 0x0000039000017945 */ /* 0x000fe60003800200 */
[----:B------:R-:W-:-:S04]  /*0690*/  ISETP.GT.U32.OR P0, PT, R29, UR7, P0 ;  /* 0x000000071d007c0c */ /* 0x000fc80008704470 */
[----:B------:R-:W-:-:S04]  /*06a0*/  ISETP.LT.U32.OR P0, PT, R8, UR5, P0 ;  /* 0x0000000508007c0c */ /* 0x000fc80008701470 */
[----:B------:R-:W-:-:S13]  /*06b0*/  ISETP.GT.U32.OR P0, PT, R5, UR6, P0 ;  /* 0x0000000605007c0c */ /* 0x000fda0008704470 */
[----:B------:R-:W-:Y:S05]  /*06c0*/  @P0 BRA `(.L_x_5) ;  /* 0x0000000000d00947 */ /* 0x000fea0003800000 */
[----:B0-----:R-:W0:Y:S08]  /*06d0*/  LDC.64 R10, c[0x0][0x398] ;  /* 0x0000e600ff0a7b82 */ /* 0x001e300000000a00 */
        /* <DEDUP_REMOVED lines=47> */
.L_x_7:
[----:B------:R-:W-:Y:S05]  /*09d0*/  BSYNC.RECONVERGENT B2 ;  /* 0x0000000000027941 */ /* 0x000fea0003800200 */
.L_x_6:
[----:B------:R-:W-:Y:S01]  /*09e0*/  DADD R14, R14, R22 ;  /* 0x000000000e0e7229 */ /* 0x000fe20000000016 */
[----:B------:R-:W-:-:S06]  /*09f0*/  IMAD.WIDE.U32 R10, R8, 0xa00, R12 ;  /* 0x00000a00080a7825 */ /* 0x000fcc00078e000c */
[----:B------:R1:W-:Y:S04]  /*0a00*/  STG.E.64 desc[UR10][R10.64], R14 ;  /* 0x0000000e0a007986 */ /* 0x0003e8000c101b0a */
.L_x_5:
[----:B------:R-:W-:Y:S05]  /*0a10*/  BSYNC.RECONVERGENT B1 ;  /* 0x0000000000017941 */ /* 0x000fea0003800200 */
.L_x_4:
[----:B------:R-:W-:Y:S01]  /*0a20*/  ISETP.GT.U32.AND P0, PT, R7, UR8, PT ;  /* 0x0000000807007c0c */ /* 0x000fe2000bf04070 */
[----:B------:R-:W-:Y:S03]  /*0a30*/  BSSY.RECONVERGENT B1, `(.L_x_8) ;  /* 0x0000039000017945 */ /* 0x000fe60003800200 */
[----:B------:R-:W-:-:S04]  /*0a40*/  ISETP.GT.U32.OR P0, PT, R29, UR7, P0 ;  /* 0x000000071d007c0c */ /* 0x000fc80008704470 */
[----:B------:R-:W-:-:S04]  /*0a50*/  ISETP.LT.U32.OR P0, PT, R7, UR5, P0 ;  /* 0x0000000507007c0c */ /* 0x000fc80008701470 */
[----:B------:R-:W-:-:S13]  /*0a60*/  ISETP.GT.U32.OR P0, PT, R5, UR6, P0 ;  /* 0x0000000605007c0c */ /* 0x000fda0008704470 */
[----:B------:R-:W-:Y:S05]  /*0a70*/  @P0 BRA `(.L_x_9) ;  /* 0x0000000000d00947 */ /* 0x000fea0003800000 */
[----:B01----:R-:W0:Y:S08]  /*0a80*/  LDC.64 R10, c[0x0][0x398] ;  /* 0x0000e600ff0a7b82 */ /* 0x003e300000000a00 */
        /* <DEDUP_REMOVED lines=47> */
.L_x_11:
[----:B------:R-:W-:Y:S05]  /*0d80*/  BSYNC.RECONVERGENT B2 ;  /* 0x0000000000027941 */ /* 0x000fea0003800200 */
.L_x_10:
[----:B------:R-:W-:Y:S01]  /*0d90*/  DADD R14, R14, R22 ;  /* 0x000000000e0e7229 */ /* 0x000fe20000000016 */
[----:B------:R-:W-:-:S06]  /*0da0*/  IMAD.WIDE.U32 R10, R7, 0xa00, R12 ;  /* 0x00000a00070a7825 */ /* 0x000fcc00078e000c */
[----:B------:R2:W-:Y:S04]  /*0db0*/  STG.E.64 desc[UR10][R10.64], R14 ;  /* 0x0000000e0a007986 */ /* 0x0005e8000c101b0a */
.L_x_9:
[----:B------:R-:W-:Y:S05]  /*0dc0*/  BSYNC.RECONVERGENT B1 ;  /* 0x0000000000017941 */ /* 0x000fea0003800200 */
.L_x_8:
[----:B------:R-:W-:Y:S01]  /*0dd0*/  ISETP.GT.U32.AND P0, PT, R6, UR8, PT ;  /* 0x0000000806007c0c */ /* 0x000fe2000bf04070 */
[----:B------:R-:W-:Y:S03]  /*0de0*/  BSSY.RECONVERGENT B1, `(.L_x_12) ;  /* 0x0000039000017945 */ /* 0x000fe60003800200 */
[----:B------:R-:W-:-:S04]  /*0df0*/  ISETP.GT.U32.OR P0, PT, R29, UR7, P0 ;  /* 0x000000071d007c0c */ /* 0x000fc80008704470 */
[----:B------:R-:W-:-:S04]  /*0e00*/  ISETP.LT.U32.OR P0, PT, R6, UR5, P0 ;  /* 0x0000000506007c0c */ /* 0x000fc80008701470 */
[----:B------:R-:W-:-:S13]  /*0e10*/  ISETP.GT.U32.OR P0, PT, R5, UR6, P0 ;  /* 0x0000000605007c0c */ /* 0x000fda0008704470 */
[----:B------:R-:W-:Y:S05]  /*0e20*/  @P0 BRA `(.L_x_13) ;  /* 0x0000000000d00947 */ /* 0x000fea0003800000 */
[----:B012---:R-:W0:Y:S08]  /*0e30*/  LDC.64 R10, c[0x0][0x398] ;  /* 0x0000e600ff0a7b82 */ /* 0x007e300000000a00 */
        /* <DEDUP_REMOVED lines=46> */
[----:B------:R-:W-:-:S07]  /*1120*/  MOV R23, R11 ;  /* 0x0000000b00177202 */ /* 0x000fce0000000f00 */
.L_x_15:
[----:B------:R-:W-:Y:S05]  /*1130*/  BSYNC.RECONVERGENT B2 ;  /* 0x0000000000027941 */ /* 0x000fea0003800200 */
.L_x_14:
[----:B------:R-:W-:Y:S01]  /*1140*/  DADD R14, R14, R22 ;  /* 0x000000000e0e7229 */ /* 0x000fe20000000016 */
[----:B------:R-:W-:-:S06]  /*1150*/  IMAD.WIDE.U32 R10, R6, 0xa00, R12 ;  /* 0x00000a00060a7825 */ /* 0x000fcc00078e000c */
[----:B------:R3:W-:Y:S04]  /*1160*/  STG.E.64 desc[UR10][R10.64], R14 ;  /* 0x0000000e0a007986 */ /* 0x0007e8000c101b0a */
.L_x_13:
[----:B------:R-:W-:Y:S05]  /*1170*/  BSYNC.RECONVERGENT B1 ;  /* 0x0000000000017941 */ /* 0x000fea0003800200 */
.L_x_12:
[----:B------:R-:W-:Y:S01]  /*1180*/  ISETP.GT.U32.AND P0, PT, R4, UR8, PT ;  /* 0x0000000804007c0c */ /* 0x000fe2000bf04070 */
[----:B------:R-:W-:Y:S03]  /*1190*/  BSSY.RECONVERGENT B1, `(.L_x_16) ;  /* 0x0000039000017945 */ /* 0x000fe60003800200 */
[----:B------:R-:W-:-:S04]  /*11a0*/  ISETP.GT.U32.OR P0, PT, R29, UR7, P0 ;  /* 0x000000071d007c0c */ /* 0x000fc80008704470 */
[----:B------:R-:W-:-:S04]  /*11b0*/  ISETP.LT.U32.OR P0, PT, R4, UR5, P0 ;  /* 0x0000000504007c0c */ /* 0x000fc80008701470 */
[----:B------:R-:W-:-:S13]  /*11c0*/  ISETP.GT.U32.OR P0, PT, R5, UR6, P0 ;  /* 0x0000000605007c0c */ /* 0x000fda0008704470 */
[----:B------:R-:W-:Y:S05]  /*11d0*/  @P0 BRA `(.L_x_17) ;  /* 0x0000000000d00947 */ /* 0x000fea0003800000 */
[----:B0123--:R-:W0:Y:S08]  /*11e0*/  LDC.64 R10, c[0x0][0x398] ;  /* 0x0000e600ff0a7b82 */ /* 0x00fe300000000a00 */
        /* <DEDUP_REMOVED lines=21> */
[----:B------:R-:W-:Y:S01]  /*1340*/  IMAD.MOV.U32 R20, RZ, RZ, 0x1 ;  /* 0x00000001ff147424 */ /* 0x000fe200078e00ff */
        /* <DEDUP_REMOVED lines=21> */
[----:B------:R-:W-:Y:S02]  /*14a0*/  MOV R22, R10 ;  /* 0x0000000a00167202 */ /* 0x000fe40000000f00 */
[----:B------:R-:W-:-:S07]  /*14b0*/  MOV R10, 0x14d0 ;  /* 0x000014d0000a7802 */ /* 0x000fce0000000f00 */
[----:B------:R-:W-:Y:S05]  /*14c0*/  CALL.REL.NOINC `($__internal_0_$__cuda_sm20_div_rn_f64_full) ;  /* 0x0000002400347944 */ /* 0x000fea0003c00000 */
[----:B------:R-:W-:-:S07]  /*14d0*/  IMAD.MOV.U32 R23, RZ, RZ, R11 ;  /* 0x000000ffff177224 */ /* 0x000fce00078e000b */
.L_x_19:
[----:B------:R-:W-:Y:S05]  /*14e0*/  BSYNC.RECONVERGENT B2 ;  /* 0x0000000000027941 */ /* 0x000fea0003800200 */
.L_x_18:
[----:B------:R-:W-:Y:S01]  /*14f0*/  DADD R14, R14, R22 ;  /* 0x000000000e0e7229 */ /* 0x000fe20000000016 */
[----:B------:R-:W-:-:S06]  /*1500*/  IMAD.WIDE.U32 R10, R4, 0xa00, R12 ;  /* 0x00000a00040a7825 */ /* 0x000fcc00078e000c */
[----:B------:R4:W-:Y:S04]  /*1510*/  STG.E.64 desc[UR10][R10.64], R14 ;  /* 0x0000000e0a007986 */ /* 0x0009e8000c101b0a */
.L_x_17:
[----:B------:R-:W-:Y:S05]  /*1520*/  BSYNC.RECONVERGENT B1 ;  /* 0x0000000000017941 */ /* 0x000fea0003800200 */
.L_x_16:
[----:B------:R-:W-:Y:S01]  /*1530*/  ISETP.GT.U32.AND P0, PT, R3, UR8, PT ;  /* 0x0000000803007c0c */ /* 0x000fe2000bf04070 */
[----:B------:R-:W-:Y:S03]  /*1540*/  BSSY.RECONVERGENT B1, `(.L_x_20) ;  /* 0x0000039000017945 */ /* 0x000fe60003800200 */
[----:B------:R-:W-:-:S04]  /*1550*/  ISETP.GT.U32.OR P0, PT, R29, UR7, P0 ;  /* 0x000000071d007c0c */ /* 0x000fc80008704470 */
[----:B------:R-:W-:-:S04]  /*1560*/  ISETP.LT.U32.OR P0, PT, R3, UR5, P0 ;  /* 0x0000000503007c0c */ /* 0x000fc80008701470 */
[----:B------:R-:W-:-:S13]  /*1570*/  ISETP.GT.U32.OR P0, PT, R5, UR6, P0 ;  /* 0x0000000605007c0c */ /* 0x000fda0008704470 */
[----:B------:R-:W-:Y:S05]  /*1580*/  @P0 BRA `(.L_x_21) ;  /* 0x0000000000d00947 */ /* 0x000fea0003800000 */
[----:B01234-:R-:W0:Y:S08]  /*1590*/  LDC.64 R10, c[0x0][0x398] ;  /* 0x0000e600ff0a7b82 */ /* 0x01fe300000000a00 */
        /* <DEDUP_REMOVED lines=47> */
.L_x_23:
[----:B------:R-:W-:Y:S05]  /*1890*/  BSYNC.RECONVERGENT B2 ;  /* 0x0000000000027941 */ /* 0x000fea0003800200 */
.L_x_22:
[----:B------:R-:W-:Y:S01]  /*18a0*/  DADD R14, R14, R22 ;  /* 0x000000000e0e7229 */ /* 0x000fe20000000016 */
[----:B------:R-:W-:-:S06]  /*18b0*/  IMAD.WIDE.U32 R10, R3, 0xa00, R12 ;  /* 0x00000a00030a7825 */ /* 0x000fcc00078e000c */
[----:B------:R0:W-:Y:S04]  /*18c0*/  STG.E.64 desc[UR10][R10.64], R14 ;  /* 0x0000000e0a007986 */ /* 0x0001e8000c101b0a */
.L_x_21:
[----:B------:R-:W-:Y:S05]  /*18d0*/  BSYNC.RECONVERGENT B1 ;  /* 0x0000000000017941 */ /* 0x000fea0003800200 */
.L_x_20:
        /* <DEDUP_REMOVED lines=54> */
.L_x_27:
[----:B------:R-:W-:Y:S05]  /*1c40*/  BSYNC.RECONVERGENT B2 ;  /* 0x0000000000027941 */ /* 0x000fea0003800200 */
.L_x_26:
[----:B------:R-:W-:Y:S01]  /*1c50*/  DADD R14, R14, R22 ;  /* 0x000000000e0e7229 */ /* 0x000fe20000000016 */
[----:B------:R-:W-:-:S06]  /*1c60*/  IMAD.WIDE.U32 R10, R2, 0xa00, R12 ;  /* 0x00000a00020a7825 */ /* 0x000fcc00078e000c */
[----:B------:R0:W-:Y:S04]  /*1c70*/  STG.E.64 desc[UR10][R10.64], R14 ;  /* 0x0000000e0a007986 */ /* 0x0001e8000c101b0a */
.L_x_25:
[----:B------:R-:W-:Y:S05]  /*1c80*/  BSYNC.RECONVERGENT B1 ;  /* 0x0000000000017941 */ /* 0x000fea0003800200 */
.L_x_24:
[----:B------:R-:W-:Y:S01]  /*1c90*/  ISETP.GT.U32.AND P0, PT, R0, UR8, PT ;  /* 0x0000000800007c0c */ /* 0x000fe2000bf04070 */
[----:B01234-:R-:W0:Y:S01]  /*1ca0*/  LDC.64 R14, c[0x0][0x390] ;  /* 0x0000e400ff0e7b82 */ /* 0x01fe220000000a00 */
[----:B------:R-:W-:Y:S02]  /*1cb0*/  BSSY.RECONVERGENT B1, `(.L_x_28) ;  /* 0x0000038000017945 */ /* 0x000fe40003800200 */
[----:B------:R-:W-:-:S04]  /*1cc0*/  ISETP.GT.U32.OR P0, PT, R29, UR7, P0 ;  /* 0x000000071d007c0c */ /* 0x000fc80008704470 */
[----:B------:R-:W-:Y:S01]  /*1cd0*/  ISETP.LT.U32.OR P0, PT, R0, UR5, P0 ;  /* 0x0000000500007c0c */ /* 0x000fe20008701470 */
[----:B------:R-:W1:Y:S03]  /*1ce0*/  LDC.64 R16, c[0x0][0x398] ;  /* 0x0000e600ff107b82 */ /* 0x000e660000000a00 */
[----:B------:R-:W-:-:S05]  /*1cf0*/  ISETP.GT.U32.OR P0, PT, R5, UR6, P0 ;  /* 0x0000000605007c0c */ /* 0x000fca0008704470 */
[----:B------:R-:W2:Y:S01]  /*1d00*/  LDC.64 R18, c[0x0][0x388] ;  /* 0x0000e200ff127b82 */ /* 0x000ea20000000a00 */
[----:B0-----:R-:W-:-:S04]  /*1d10*/  IMAD.WIDE.U32 R14, R29, 0xc8000, R14 ;  /* 0x000c80001d0e7825 */ /* 0x001fc800078e000e */
[----:B-1----:R-:W-:-:S04]  /*1d20*/  IMAD.WIDE.U32 R16, R29, 0xc8000, R16 ;  /* 0x000c80001d107825 */ /* 0x002fc800078e0010 */
[----:B--2---:R-:W-:Y:S01]  /*1d30*/  IMAD.WIDE.U32 R18, R29, 0xc8000, R18 ;  /* 0x000c80001d127825 */ /* 0x004fe200078e0012 */
[----:B------:R-:W-:Y:S06]  /*1d40*/  @P0 BRA `(.L_x_29) ;  /* 0x0000000000b80947 */ /* 0x000fec0003800000 */
[----:B------:R-:W-:-:S04]  /*1d50*/  IMAD.WIDE.U32 R36, R5, 0x8, R16 ;  /* 0x0000000805247825 */ /* 0x000fc800078e0010 */
[----:B------:R-:W-:-:S05]  /*1d60*/  IMAD.WIDE.U32 R36, R0, 0xa00, R36 ;  /* 0x00000a0000247825 */ /* 0x000fca00078e0024 */
[----:B------:R-:W2:Y:S04]  /*1d70*/  LDG.E.64.CONSTANT R30, desc[UR10][R36.64+0xc8000] ;  /* 0x0c80000a241e7981 */ /* 0x000ea8000c1e9b00 */
[----:B------:R-:W3:Y:S04]  /*1d80*/  LDG.E.64.CONSTANT R20, desc[UR10][R36.64+0xc8a00] ;  /* 0x0c8a000a24147981 */ /* 0x000ee8000c1e9b00 */
[----:B------:R-:W3:Y:S04]  /*1d90*/  LDG.E.64.CONSTANT R10, desc[UR10][R36.64+0xa00] ;  /* 0x000a000a240a7981 */ /* 0x000ee8000c1e9b00 */
[----:B------:R0:W2:Y:S01]  /*1da0*/  LDG.E.64.CONSTANT R26, desc[UR10][R36.64] ;  /* 0x0000000a241a7981 */ /* 0x0000a2000c1e9b00 */
[----:B------:R-:W-:-:S04]  /*1db0*/  IMAD.WIDE.U32 R38, R5, 0x8, R14 ;  /* 0x0000000805267825 */ /* 0x000fc800078e000e */
[----:B------:R-:W-:-:S05]  /*1dc0*/  IMAD.WIDE.U32 R38, R0, 0xa00, R38 ;  /* 0x00000a0000267825 */ /* 0x000fca00078e0026 */
[----:B------:R-:W4:Y:S04]  /*1dd0*/  LDG.E.64.CONSTANT R34, desc[UR10][R38.64+0xa00] ;  /* 0x000a000a26227981 */ /* 0x000f28000c1e9b00 */
[----:B------:R-:W4:Y:S01]  /*1de0*/  LDG.E.64.CONSTANT R32, desc[UR10][R38.64] ;  /* 0x0000000a26207981 */ /* 0x000f22000c1e9b00 */
[----:B0-----:R-:W-:-:S04]  /*1df0*/  IMAD.WIDE.U32 R36, R5, 0x8, R18 ;  /* 0x0000000805247825 */ /* 0x001fc800078e0012 */
[----:B------:R-:W-:Y:S01]  /*1e00*/  IMAD.WIDE.U32 R36, R0, 0xa00, R36 ;  /* 0x00000a0000247825 */ /* 0x000fe200078e0024 */
[----:B---3--:R-:W-:Y:S02]  /*1e10*/  DADD R10, R20, R10 ;  /* 0x00000000140a7229 */ /* 0x008fe4000000000a */
[----:B--2---:R-:W-:-:S08]  /*1e20*/  DADD R24, R30, -R26 ;  /* 0x000000001e187229 */ /* 0x004fd0000000081a */
[----:B------:R-:W-:-:S06]  /*1e30*/  DADD R24, R10, R24 ;  /* 0x000000000a187229 */ /* 0x000fcc0000000018 */
[----:B------:R-:W0:Y:S01]  /*1e40*/  MUFU.RCP64H R21, R25 ;  /* 0x0000001900157308 */ /* 0x000e220000001800 */
[----:B------:R-:W-:-:S06]  /*1e50*/  MOV R20, 0x1 ;  /* 0x0000000100147802 */ /* 0x000fcc0000000f00 */
[----:B0-----:R-:W-:-:S08]  /*1e60*/  DFMA R22, -R24, R20, 1 ;  /* 0x3ff000001816742b */ /* 0x001fd00000000114 */
[----:B------:R-:W-:Y:S02]  /*1e70*/  DFMA R22, R22, R22, R22 ;  /* 0x000000161616722b */ /* 0x000fe40000000016 */
[----:B------:R-:W-:Y:S01]  /*1e80*/  DADD R26, R30, R26 ;  /* 0x000000001e1a7229 */ /* 0x000fe2000000001a */
[----:B------:R-:W2:Y:S05]  /*1e90*/  LDG.E.64.CONSTANT R30, desc[UR10][R36.64+0xa00] ;  /* 0x000a000a241e7981 */ /* 0x000eaa000c1e9b00 */
[----:B------:R-:W-:Y:S01]  /*1ea0*/  DFMA R22, R20, R22, R20 ;  /* 0x000000161416722b */ /* 0x000fe20000000014 */
[----:B------:R-:W2:Y:S01]  /*1eb0*/  LDG.E.64.CONSTANT R20, desc[UR10][R36.64] ;  /* 0x0000000a24147981 */ /* 0x000ea2000c1e9b00 */
[----:B----4-:R-:W-:-:S02]  /*1ec0*/  DADD R32, R34, R32 ;  /* 0x0000000022207229 */ /* 0x010fc40000000020 */
[----:B------:R-:W-:-:S04]  /*1ed0*/  DADD R26, R26, -R10 ;  /* 0x000000001a1a7229 */ /* 0x000fc8000000080a */
[----:B------:R-:W-:Y:S02]  /*1ee0*/  DFMA R10, -R24, R22, 1 ;  /* 0x3ff00000180a742b */ /* 0x000fe40000000116 */
[----:B------:R-:W-:-:S06]  /*1ef0*/  DMUL R32, R32, 0.5 ;  /* 0x3fe0000020207828 */ /* 0x000fcc0000000000 */
[----:B------:R-:W-:Y:S02]  /*1f00*/  DFMA R10, R22, R10, R22 ;  /* 0x0000000a160a722b */ /* 0x000fe40000000016 */
[----:B------:R-:W-:-:S08]  /*1f10*/  DMUL R22, R32, R26 ;  /* 0x0000001a20167228 */ /* 0x000fd00000000000 */
[----:B------:R-:W-:-:S08]  /*1f20*/  DMUL R32, R22, R10 ;  /* 0x0000000a16207228 */ /* 0x000fd00000000000 */
[----:B------:R-:W-:-:S08]  /*1f30*/  DFMA R26, -R24, R32, R22 ;  /* 0x00000020181a722b */ /* 0x000fd00000000116 */
[----:B------:R-:W-:Y:S01]  /*1f40*/  DFMA R10, R10, R26, R32 ;  /* 0x0000001a0a0a722b */ /* 0x000fe20000000020 */
[----:B------:R-:W-:-:S09]  /*1f50*/  FSETP.GEU.AND P1, PT, |R23|, 6.5827683646048100446e-37, PT ;  /* 0x036000001700780b */ /* 0x000fd20003f2e200 */
[----:B------:R-:W-:-:S05]  /*1f60*/  FFMA R26, RZ, R25, R11 ;  /* 0x00000019ff1a7223 */ /* 0x000fca000000000b */
[----:B------:R-:W-:Y:S01]  /*1f70*/  FSETP.GT.AND P0, PT, |R26|, 1.469367938527859385e-39, PT ;  /* 0x001000001a00780b */ /* 0x000fe20003f04200 */
[----:B------:R-:W-:Y:S01]  /*1f80*/  BSSY.RECONVERGENT B2, `(.L_x_30) ;  /* 0x0000007000027945 */ /* 0x000fe20003800200 */
[----:B--2---:R-:W-:-:S11]  /*1f90*/  DADD R20, R30, -R20 ;  /* 0x000000001e147229 */ /* 0x004fd60000000814 */
[----:B------:R-:W-:Y:S05]  /*1fa0*/  @P0 BRA P1, `(.L_x_31) ;  /* 0x0000000000100947 */ /* 0x000fea0000800000 */
[----:B------:R-:W-:Y:S01]  /*1fb0*/  IMAD.MOV.U32 R11, RZ, RZ, R23 ;  /* 0x000000ffff0b7224 */ /* 0x000fe200078e0017 */
[----:B------:R-:W-:-:S07]  /*1fc0*/  MOV R10, 0x1fe0 ;  /* 0x00001fe0000a7802 */ /* 0x000fce0000000f00 */
[----:B------:R-:W-:Y:S05]  /*1fd0*/  CALL.REL.NOINC `($__internal_0_$__cuda_sm20_div_rn_f64_full) ;  /* 0x0000001800707944 */ /* 0x000fea0003c00000 */
[----:B------:R-:W-:-:S07]  /*1fe0*/  MOV R10, R22 ;  /* 0x00000016000a7202 */ /* 0x000fce0000000f00 */
.L_x_31:
[----:B------:R-:W-:Y:S05]  /*1ff0*/  BSYNC.RECONVERGENT B2 ;  /* 0x0000000000027941 */ /* 0x000fea0003800200 */
.L_x_30:
[----:B------:R-:W-:Y:S01]  /*2000*/  DADD R20, R20, R10 ;  /* 0x0000000014147229 */ /* 0x000fe2000000000a */
[----:B------:R-:W-:-:S06]  /*2010*/  IMAD.WIDE.U32 R10, R0, 0xa00, R12 ;  /* 0x00000a00000a7825 */ /* 0x000fcc00078e000c */
[----:B------:R0:W-:Y:S04]  /*2020*/  STG.E.64 desc[UR10][R10.64], R20 ;  /* 0x000000140a007986 */ /* 0x0001e8000c101b0a */
.L_x_29:
[----:B------:R-:W-:Y:S05]  /*2030*/  BSYNC.RECONVERGENT B1 ;  /* 0x0000000000017941 */ /* 0x000fea0003800200 */
.L_x_28:
[----:B------:R-:W-:Y:S01]  /*2040*/  VIADD R29, R29, UR13 ;  /* 0x0000000d1d1d7c36 */ /* 0x000fe20008000000 */
[----:B0-----:R-:W-:Y:S01]  /*2050*/  MOV R21, UR13 ;  /* 0x0000000d00157c02 */ /* 0x001fe20008000f00 */
[----:B------:R-:W-:Y:S01]  /*2060*/  IMAD.U32 R11, RZ, RZ, UR13 ;  /* 0x0000000dff0b7e24 */ /* 0x000fe2000f8e00ff */
[----:B------:R-:W-:Y:S01]  /*2070*/  MOV R23, UR13 ;  /* 0x0000000d00177c02 */ /* 0x000fe20008000f00 */
[----:B------:R-:W-:Y:S01]  /*2080*/  BSSY.RECONVERGENT B1, `(.L_x_32) ;  /* 0x0000039000017945 */ /* 0x000fe20003800200 */
[----:B------:R-:W-:Y:S01]  /*2090*/  ISETP.GT.U32.AND P0, PT, R29, UR7, PT ;  /* 0x000000071d007c0c */ /* 0x000fe2000bf04070 */
[----:B------:R-:W-:-:S03]  /*20a0*/  IMAD.WIDE R20, R21, 0xc8000, R18 ;  /* 0x000c800015147825 */ /* 0x000fc600078e0212 */
[----:B------:R-:W-:Y:S01]  /*20b0*/  ISETP.LT.U32.OR P0, PT, R29, UR4, P0 ;  /* 0x000000041d007c0c */ /* 0x000fe20008701470 */
[----:B------:R-:W-:-:S03]  /*20c0*/  IMAD.WIDE R14, R11, 0xc8000, R14 ;  /* 0x000c80000b0e7825 */ /* 0x000fc600078e020e */
[----:B------:R-:W-:Y:S01]  /*20d0*/  ISETP.GT.U32.OR P1, PT, R9, UR8, P0 ;  /* 0x0000000809007c0c */ /* 0x000fe20008724470 */
[----:B------:R-:W-:-:S03]  /*20e0*/  IMAD.WIDE R16, R23, 0xc8000, R16 ;  /* 0x000c800017107825 */ /* 0x000fc600078e0210 */
[----:B------:R-:W-:Y:S01]  /*20f0*/  ISETP.GT.U32.OR P1, PT, R5, UR6, P1 ;  /* 0x0000000605007c0c */ /* 0x000fe20008f24470 */
[----:B------:R-:W-:-:S04]  /*2100*/  IMAD.WIDE R12, R11, 0xc8000, R12 ;  /* 0x000c80000b0c7825 */ /* 0x000fc800078e020c */
[----:B------:R-:W-:-:S04]  /*2110*/  IMAD.WIDE.U32 R20, R5, 0x8, R20 ;  /* 0x0000000805147825 */ /* 0x000fc800078e0014 */
[----:B------:R-:W-:-:S04]  /*2120*/  IMAD.WIDE.U32 R14, R5, 0x8, R14 ;  /* 0x00000008050e7825 */ /* 0x000fc800078e000e */
[----:B------:R-:W-:Y:S01]  /*2130*/  IMAD.WIDE.U32 R16, R5, 0x8, R16 ;  /* 0x0000000805107825 */ /* 0x000fe200078e0010 */
[----:B------:R-:W-:Y:S06]  /*2140*/  @P1 BRA `(.L_x_33) ;  /* 0x0000000000b01947 */ /* 0x000fec0003800000 */
[----:B------:R-:W-:-:S05]  /*2150*/  IMAD.WIDE.U32 R36, R9, 0xa00, R16 ;  /* 0x00000a0009247825 */ /* 0x000fca00078e0010 */
[----:B------:R-:W2:Y:S04]  /*2160*/  LDG.E.64.CONSTANT R28, desc[UR10][R36.64+0xc8000] ;  /* 0x0c80000a241c7981 */ /* 0x000ea8000c1e9b00 */
[----:B------:R-:W3:Y:S04]  /*2170*/  LDG.E.64.CONSTANT R22, desc[UR10][R36.64+0xc8a00] ;  /* 0x0c8a000a24167981 */ /* 0x000ee8000c1e9b00 */
[----:B------:R-:W3:Y:S04]  /*2180*/  LDG.E.64.CONSTANT R18, desc[UR10][R36.64+0xa00] ;  /* 0x000a000a24127981 */ /* 0x000ee8000c1e9b00 */
[----:B------:R-:W2:Y:S01]  /*2190*/  LDG.E.64.CONSTANT R10, desc[UR10][R36.64] ;  /* 0x0000000a240a7981 */ /* 0x000ea2000c1e9b00 */
[----:B------:R-:W-:-:S05]  /*21a0*/  IMAD.WIDE.U32 R34, R9, 0xa00, R14 ;  /* 0x00000a0009227825 */ /* 0x000fca00078e000e */
[----:B------:R-:W4:Y:S04]  /*21b0*/  LDG.E.64.CONSTANT R32, desc[UR10][R34.64+0xa00] ;  /* 0x000a000a22207981 */ /* 0x000f28000c1e9b00 */
[----:B------:R-:W4:Y:S01]  /*21c0*/  LDG.E.64.CONSTANT R30, desc[UR10][R34.64] ;  /* 0x0000000a221e7981 */ /* 0x000f22000c1e9b00 */
[----:B---3--:R-:W-:Y:S01]  /*21d0*/  DADD R18, R22, R18 ;  /* 0x0000000016127229 */ /* 0x008fe20000000012 */
[----:B------:R-:W-:Y:S01]  /*21e0*/  IMAD.MOV.U32 R22, RZ, RZ, 0x1 ;  /* 0x00000001ff167424 */ /* 0x000fe200078e00ff */
[C-C-:B--2---:R-:W-:Y:S02]  /*21f0*/  DADD R24, R28.reuse, -R10.reuse ;  /* 0x000000001c187229 */ /* 0x144fe4000000080a */
[----:B------:R-:W-:Y:S01]  /*2200*/  DADD R10, R28, R10 ;  /* 0x000000001c0a7229 */ /* 0x000fe2000000000a */
[----:B------:R-:W-:-:S05]  /*2210*/  IMAD.WIDE.U32 R28, R9, 0xa00, R20 ;  /* 0x00000a00091c7825 */ /* 0x000fca00078e0014 */
[----:B------:R-:W-:Y:S01]  /*2220*/  DADD R24, R18, R24 ;  /* 0x0000000012187229 */ /* 0x000fe20000000018 */
[----:B------:R-:W2:Y:S05]  /*2230*/  LDG.E.64.CONSTANT R34, desc[UR10][R28.64] ;  /* 0x0000000a1c227981 */ /* 0x000eaa000c1e9b00 */
[----:B------:R-:W0:Y:S02]  /*2240*/  MUFU.RCP64H R23, R25 ;  /* 0x0000001900177308 */ /* 0x000e240000001800 */
[----:B0-----:R-:W-:-:S08]  /*2250*/  DFMA R26, -R24, R22, 1 ;  /* 0x3ff00000181a742b */ /* 0x001fd00000000116 */
[----:B------:R-:W-:-:S08]  /*2260*/  DFMA R26, R26, R26, R26 ;  /* 0x0000001a1a1a722b */ /* 0x000fd0000000001a */
[----:B------:R-:W-:Y:S01]  /*2270*/  DFMA R26, R22, R26, R22 ;  /* 0x0000001a161a722b */ /* 0x000fe20000000016 */
[----:B------:R-:W2:Y:S01]  /*2280*/  LDG.E.64.CONSTANT R22, desc[UR10][R28.64+0xa00] ;  /* 0x000a000a1c167981 */ /* 0x000ea2000c1e9b00 */
[----:B----4-:R-:W-:Y:S02]  /*2290*/  DADD R30, R32, R30 ;  /* 0x00000000201e7229 */ /* 0x010fe4000000001e */
        /* <DEDUP_REMOVED lines=14> */
[----:B------:R-:W-:Y:S01]  /*2380*/  MOV R22, R30 ;  /* 0x0000001e00167202 */ /* 0x000fe20000000f00 */
[----:B------:R-:W-:Y:S01]  /*2390*/  IMAD.MOV.U32 R11, RZ, RZ, R31 ;  /* 0x000000ffff0b7224 */ /* 0x000fe200078e001f */
[----:B------:R-:W-:-:S07]  /*23a0*/  MOV R10, 0x23c0 ;  /* 0x000023c0000a7802 */ /* 0x000fce0000000f00 */
[----:B------:R-:W-:Y:S05]  /*23b0*/  CALL.REL.NOINC `($__internal_0_$__cuda_sm20_div_rn_f64_full) ;  /* 0x0000001400787944 */ /* 0x000fea0003c00000 */
[----:B------:R-:W-:-:S07]  /*23c0*/  MOV R10, R22 ;  /* 0x00000016000a7202 */ /* 0x000fce0000000f00 */
.L_x_35:
[----:B------:R-:W-:Y:S05]  /*23d0*/  BSYNC.RECONVERGENT B2 ;  /* 0x0000000000027941 */ /* 0x000fea0003800200 */
.L_x_34:
[----:B------:R-:W-:Y:S01]  /*23e0*/  DADD R18, R18, R10 ;  /* 0x0000000012127229 */ /* 0x000fe2000000000a */
[----:B------:R-:W-:-:S06]  /*23f0*/  IMAD.WIDE.U32 R10, R9, 0xa00, R12 ;  /* 0x00000a00090a7825 */ /* 0x000fcc00078e000c */
[----:B------:R0:W-:Y:S04]  /*2400*/  STG.E.64 desc[UR10][R10.64], R18 ;  /* 0x000000120a007986 */ /* 0x0001e8000c101b0a */
.L_x_33:
[----:B------:R-:W-:Y:S05]  /*2410*/  BSYNC.RECONVERGENT B1 ;  /* 0x0000000000017941 */ /* 0x000fea0003800200 */
.L_x_32:
[C---:B------:R-:W-:Y:S01]  /*2420*/  ISETP.LT.U32.OR P1, PT, R8.reuse, UR5, P0 ;  /* 0x0000000508007c0c */ /* 0x040fe20008721470 */
[----:B------:R-:W-:Y:S03]  /*2430*/  BSSY.RECONVERGENT B1, `(.L_x_36) ;  /* 0x000002f000017945 */ /* 0x000fe60003800200 */
[----:B------:R-:W-:-:S04]  /*2440*/  ISETP.GT.U32.OR P1, PT, R8, UR8, P1 ;  /* 0x0000000808007c0c */ /* 0x000fc80008f24470 */
[----:B------:R-:W-:-:S13]  /*2450*/  ISETP.GT.U32.OR P1, PT, R5, UR6, P1 ;  /* 0x0000000605007c0c */ /* 0x000fda0008f24470 */
[----:B------:R-:W-:Y:S05]  /*2460*/  @P1 BRA `(.L_x_37) ;  /* 0x0000000000ac1947 */ /* 0x000fea0003800000 */
[----:B------:R-:W-:-:S05]  /*2470*/  IMAD.WIDE.U32 R40, R8, 0xa00, R16 ;  /* 0x00000a0008287825 */ /* 0x000fca00078e0010 */
[----:B------:R-:W2:Y:S04]  /*2480*/  LDG.E.64.CONSTANT R28, desc[UR10][R40.64+0xc8000] ;  /* 0x0c80000a281c7981 */ /* 0x000ea8000c1e9b00 */
[----:B------:R-:W3:Y:S04]  /*2490*/  LDG.E.64.CONSTANT R22, desc[UR10][R40.64+0xc8a00] ;  /* 0x0c8a000a28167981 */ /* 0x000ee8000c1e9b00 */
[----:B0-----:R-:W3:Y:S04]  /*24a0*/  LDG.E.64.CONSTANT R18, desc[UR10][R40.64+0xa00] ;  /* 0x000a000a28127981 */ /* 0x001ee8000c1e9b00 */
[----:B------:R-:W2:Y:S01]  /*24b0*/  LDG.E.64.CONSTANT R26, desc[UR10][R40.64] ;  /* 0x0000000a281a7981 */ /* 0x000ea2000c1e9b00 */
[----:B------:R-:W-:-:S05]  /*24c0*/  IMAD.WIDE.U32 R38, R8, 0xa00, R14 ;  /* 0x00000a0008267825 */ /* 0x000fca00078e000e */
[----:B------:R-:W4:Y:S04]  /*24d0*/  LDG.E.64.CONSTANT R30, desc[UR10][R38.64+0xa00] ;  /* 0x000a000a261e7981 */ /* 0x000f28000c1e9b00 */
[----:B------:R-:W4:Y:S01]  /*24e0*/  LDG.E.64.CONSTANT R10, desc[UR10][R38.64] ;  /* 0x0000000a260a7981 */ /* 0x000f22000c1e9b00 */
[----:B------:R-:W-:-:S05]  /*24f0*/  IMAD.WIDE.U32 R36, R8, 0xa00, R20 ;  /* 0x00000a0008247825 */ /* 0x000fca00078e0014 */
[----:B------:R-:W5:Y:S04]  /*2500*/  LDG.E.64.CONSTANT R34, desc[UR10][R36.64+0xa00] ;  /* 0x000a000a24227981 */ /* 0x000f68000c1e9b00 */
[----:B------:R-:W5:Y:S01]  /*2510*/  LDG.E.64.CONSTANT R32, desc[UR10][R36.64] ;  /* 0x0000000a24207981 */ /* 0x000f62000c1e9b00 */
[----:B------:R-:W-:Y:S01]  /*2520*/  BSSY.RECONVERGENT B2, `(.L_x_38) ;  /* 0x000001c000027945 */ /* 0x000fe20003800200 */
[----:B---3--:R-:W-:Y:S01]  /*2530*/  DADD R18, R22, R18 ;  /* 0x0000000016127229 */ /* 0x008fe20000000012 */
[----:B------:R-:W-:Y:S01]  /*2540*/  IMAD.MOV.U32 R22, RZ, RZ, 0x1 ;  /* 0x00000001ff167424 */ /* 0x000fe200078e00ff */
[C-C-:B--2---:R-:W-:Y:S02]  /*2550*/  DADD R24, R28.reuse, -R26.reuse ;  /* 0x000000001c187229 */ /* 0x144fe4000000081a */
[----:B------:R-:W-:-:S06]  /*2560*/  DADD R26, R28, R26 ;  /* 0x000000001c1a7229 */ /* 0x000fcc000000001a */
[----:B------:R-:W-:Y:S02]  /*2570*/  DADD R24, R18, R24 ;  /* 0x0000000012187229 */ /* 0x000fe40000000018 */
[----:B----4-:R-:W-:Y:S02]  /*2580*/  DADD R10, R30, R10 ;  /* 0x000000001e0a7229 */ /* 0x010fe4000000000a */
[----:B------:R-:W-:Y:S02]  /*2590*/  DADD R26, R26, -R18 ;  /* 0x000000001a1a7229 */ /* 0x000fe40000000812 */
[----:B------:R-:W0:Y:S04]  /*25a0*/  MUFU.RCP64H R23, R25 ;  /* 0x0000001900177308 */ /* 0x000e280000001800 */
[----:B------:R-:W-:-:S08]  /*25b0*/  DMUL R10, R10, 0.5 ;  /* 0x3fe000000a0a7828 */ /* 0x000fd00000000000 */
[----:B------:R-:W-:Y:S02]  /*25c0*/  DMUL R10, R10, R26 ;  /* 0x0000001a0a0a7228 */ /* 0x000fe40000000000 */
[----:B0-----:R-:W-:-:S08]  /*25d0*/  DFMA R28, -R24, R22, 1 ;  /* 0x3ff00000181c742b */ /* 0x001fd00000000116 */
[----:B------:R-:W-:Y:S01]  /*25e0*/  FSETP.GEU.AND P2, PT, |R11|, 6.5827683646048100446e-37, PT ;  /* 0x036000000b00780b */ /* 0x000fe20003f4e200 */
[----:B------:R-:W-:-:S08]  /*25f0*/  DFMA R28, R28, R28, R28 ;  /* 0x0000001c1c1c722b */ /* 0x000fd0000000001c */
[----:B------:R-:W-:-:S08]  /*2600*/  DFMA R28, R22, R28, R22 ;  /* 0x0000001c161c722b */ /* 0x000fd00000000016 */
[----:B------:R-:W-:-:S08]  /*2610*/  DFMA R18, -R24, R28, 1 ;  /* 0x3ff000001812742b */ /* 0x000fd0000000011c */
[----:B------:R-:W-:-:S08]  /*2620*/  DFMA R18, R28, R18, R28 ;  /* 0x000000121c12722b */ /* 0x000fd0000000001c */
[----:B------:R-:W-:-:S08]  /*2630*/  DMUL R26, R10, R18 ;  /* 0x000000120a1a7228 */ /* 0x000fd00000000000 */
[----:B------:R-:W-:-:S08]  /*2640*/  DFMA R22, -R24, R26, R10 ;  /* 0x0000001a1816722b */ /* 0x000fd0000000010a */
[----:B------:R-:W-:Y:S02]  /*2650*/  DFMA R22, R18, R22, R26 ;  /* 0x000000161216722b */ /* 0x000fe4000000001a */
[----:B-----5:R-:W-:-:S08]  /*2660*/  DADD R18, R34, -R32 ;  /* 0x0000000022127229 */ /* 0x020fd00000000820 */
[----:B------:R-:W-:-:S05]  /*2670*/  FFMA R9, RZ, R25, R23 ;  /* 0x00000019ff097223 */ /* 0x000fca0000000017 */
[----:B------:R-:W-:-:S13]  /*2680*/  FSETP.GT.AND P1, PT, |R9|, 1.469367938527859385e-39, PT ;  /* 0x001000000900780b */ /* 0x000fda0003f24200 */
[----:B------:R-:W-:Y:S05]  /*2690*/  @P1 BRA P2, `(.L_x_39) ;  /* 0x0000000000101947 */ /* 0x000fea0001000000 */
[----:B------:R-:W-:Y:S02]  /*26a0*/  MOV R22, R10 ;  /* 0x0000000a00167202 */ /* 0x000fe40000000f00 */
[----:B------:R-:W-:-:S07]  /*26b0*/  MOV R10, 0x26d0 ;  /* 0x000026d0000a7802 */ /* 0x000fce0000000f00 */
[----:B------:R-:W-:Y:S05]  /*26c0*/  CALL.REL.NOINC `($__internal_0_$__cuda_sm20_div_rn_f64_full) ;  /* 0x0000001000b47944 */ /* 0x000fea0003c00000 */
[----:B------:R-:W-:-:S07]  /*26d0*/  IMAD.MOV.U32 R23, RZ, RZ, R11 ;  /* 0x000000ffff177224 */ /* 0x000fce00078e000b */
.L_x_39:
[----:B------:R-:W-:Y:S05]  /*26e0*/  BSYNC.RECONVERGENT B2 ;  /* 0x0000000000027941 */ /* 0x000fea0003800200 */
.L_x_38:
[----:B------:R-:W-:Y:S01]  /*26f0*/  DADD R18, R18, R22 ;  /* 0x0000000012127229 */ /* 0x000fe20000000016 */
[----:B------:R-:W-:-:S06]  /*2700*/  IMAD.WIDE.U32 R8, R8, 0xa00, R12 ;  /* 0x00000a0008087825 */ /* 0x000fcc00078e000c */
[----:B------:R1:W-:Y:S04]  /*2710*/  STG.E.64 desc[UR10][R8.64], R18 ;  /* 0x0000001208007986 */ /* 0x0003e8000c101b0a */
.L_x_37:
[----:B------:R-:W-:Y:S05]  /*2720*/  BSYNC.RECONVERGENT B1 ;  /* 0x0000000000017941 */ /* 0x000fea0003800200 */
.L_x_36:
        /* <DEDUP_REMOVED lines=8> */
[----:B01----:R-:W3:Y:S04]  /*27b0*/  LDG.E.64.CONSTANT R18, desc[UR10][R38.64+0xa00] ;  /* 0x000a000a26127981 */ /* 0x003ee8000c1e9b00 */
        /* <DEDUP_REMOVED lines=9> */
[----:B------:R-:W-:Y:S01]  /*2850*/  MOV R22, 0x1 ;  /* 0x0000000100167802 */ /* 0x000fe20000000f00 */
[C-C-:B--2---:R-:W-:Y:S02]  /*2860*/  DADD R24, R28.reuse, -R26.reuse ;  /* 0x000000001c187229 */ /* 0x144fe4000000081a */
[----:B------:R-:W-:-:S06]  /*2870*/  DADD R26, R28, R26 ;  /* 0x000000001c1a7229 */ /* 0x000fcc000000001a */
[----:B------:R-:W-:Y:S02]  /*2880*/  DADD R24, R18, R24 ;  /* 0x0000000012187229 */ /* 0x000fe40000000018 */
[----:B----4-:R-:W-:Y:S02]  /*2890*/  DADD R8, R10, R8 ;  /* 0x000000000a087229 */ /* 0x010fe40000000008 */
[----:B------:R-:W-:Y:S02]  /*28a0*/  DADD R26, R26, -R18 ;  /* 0x000000001a1a7229 */ /* 0x000fe40000000812 */
[----:B------:R-:W0:Y:S04]  /*28b0*/  MUFU.RCP64H R23, R25 ;  /* 0x0000001900177308 */ /* 0x000e280000001800 */
[----:B------:R-:W-:-:S02]  /*28c0*/  DMUL R8, R8, 0.5 ;  /* 0x3fe0000008087828 */ /* 0x000fc40000000000 */
[----:B0-----:R-:W-:-:S08]  /*28d0*/  DFMA R28, -R24, R22, 1 ;  /* 0x3ff00000181c742b */ /* 0x001fd00000000116 */
[----:B------:R-:W-:-:S08]  /*28e0*/  DFMA R28, R28, R28, R28 ;  /* 0x0000001c1c1c722b */ /* 0x000fd0000000001c */
[----:B------:R-:W-:-:S08]  /*28f0*/  DFMA R28, R22, R28, R22 ;  /* 0x0000001c161c722b */ /* 0x000fd00000000016 */
[----:B------:R-:W-:-:S08]  /*2900*/  DFMA R10, -R24, R28, 1 ;  /* 0x3ff00000180a742b */ /* 0x000fd0000000011c */
[----:B------:R-:W-:Y:S02]  /*2910*/  DFMA R22, R28, R10, R28 ;  /* 0x0000000a1c16722b */ /* 0x000fe4000000001c */
[----:B------:R-:W-:-:S08]  /*2920*/  DMUL R10, R8, R26 ;  /* 0x0000001a080a7228 */ /* 0x000fd00000000000 */
[----:B------:R-:W-:Y:S02]  /*2930*/  DMUL R8, R10, R22 ;  /* 0x000000160a087228 */ /* 0x000fe40000000000 */
[----:B------:R-:W-:-:S06]  /*2940*/  FSETP.GEU.AND P2, PT, |R11|, 6.5827683646048100446e-37, PT ;  /* 0x036000000b00780b */ /* 0x000fcc0003f4e200 */
[----:B------:R-:W-:-:S08]  /*2950*/  DFMA R18, -R24, R8, R10 ;  /* 0x000000081812722b */ /* 0x000fd0000000010a */
[----:B------:R-:W-:-:S10]  /*2960*/  DFMA R22, R22, R18, R8 ;  /* 0x000000121616722b */ /* 0x000fd40000000008 */
[----:B------:R-:W-:-:S05]  /*2970*/  FFMA R8, RZ, R25, R23 ;  /* 0x00000019ff087223 */ /* 0x000fca0000000017 */
[----:B------:R-:W-:Y:S01]  /*2980*/  FSETP.GT.AND P1, PT, |R8|, 1.469367938527859385e-39, PT ;  /* 0x001000000800780b */ /* 0x000fe20003f24200 */
[----:B-----5:R-:W-:-:S12]  /*2990*/  DADD R8, R32, -R30 ;  /* 0x0000000020087229 */ /* 0x020fd8000000081e */
[----:B------:R-:W-:Y:S05]  /*29a0*/  @P1 BRA P2, `(.L_x_43) ;  /* 0x0000000000101947 */ /* 0x000fea0001000000 */
[----:B------:R-:W-:Y:S01]  /*29b0*/  IMAD.MOV.U32 R22, RZ, RZ, R10 ;  /* 0x000000ffff167224 */ /* 0x000fe200078e000a */
[----:B------:R-:W-:-:S07]  /*29c0*/  MOV R10, 0x29e0 ;  /* 0x000029e0000a7802 */ /* 0x000fce0000000f00 */
[----:B------:R-:W-:Y:S05]  /*29d0*/  CALL.REL.NOINC `($__internal_0_$__cuda_sm20_div_rn_f64_full) ;  /* 0x0000000c00f07944 */ /* 0x000fea0003c00000 */
[----:B------:R-:W-:-:S07]  /*29e0*/  MOV R23, R11 ;  /* 0x0000000b00177202 */ /* 0x000fce0000000f00 */
.L_x_43:
[----:B------:R-:W-:Y:S05]  /*29f0*/  BSYNC.RECONVERGENT B2 ;  /* 0x0000000000027941 */ /* 0x000fea0003800200 */
.L_x_42:
[----:B------:R-:W-:Y:S01]  /*2a00*/  DADD R8, R8, R22 ;  /* 0x0000000008087229 */ /* 0x000fe20000000016 */
[----:B------:R-:W-:-:S06]  /*2a10*/  IMAD.WIDE.U32 R10, R7, 0xa00, R12 ;  /* 0x00000a00070a7825 */ /* 0x000fcc00078e000c */
[----:B------:R2:W-:Y:S04]  /*2a20*/  STG.E.64 desc[UR10][R10.64], R8 ;  /* 0x000000080a007986 */ /* 0x0005e8000c101b0a */
.L_x_41:
[----:B------:R-:W-:Y:S05]  /*2a30*/  BSYNC.RECONVERGENT B1 ;  /* 0x0000000000017941 */ /* 0x000fea0003800200 */
.L_x_40:
[C---:B------:R-:W-:Y:S01]  /*2a40*/  ISETP.LT.U32.OR P1, PT, R6.reuse, UR5, P0 ;  /* 0x0000000506007c0c */ /* 0x040fe20008721470 */
[----:B------:R-:W-:Y:S03]  /*2a50*/  BSSY.RECONVERGENT B1, `(.L_x_44) ;  /* 0x000002f000017945 */ /* 0x000fe60003800200 */
[----:B------:R-:W-:-:S04]  /*2a60*/  ISETP.GT.U32.OR P1, PT, R6, UR8, P1 ;  /* 0x0000000806007c0c */ /* 0x000fc80008f24470 */
[----:B------:R-:W-:-:S13]  /*2a70*/  ISETP.GT.U32.OR P1, PT, R5, UR6, P1 ;  /* 0x0000000605007c0c */ /* 0x000fda0008f24470 */
[----:B------:R-:W-:Y:S05]  /*2a80*/  @P1 BRA `(.L_x_45) ;  /* 0x0000000000ac1947 */ /* 0x000fea0003800000 */
[----:B------:R-:W-:-:S05]  /*2a90*/  IMAD.WIDE.U32 R30, R6, 0xa00, R16 ;  /* 0x00000a00061e7825 */ /* 0x000fca00078e0010 */
[----:B------:R-:W3:Y:S04]  /*2aa0*/  LDG.E.64.CONSTANT R24, desc[UR10][R30.64+0xc8a00] ;  /* 0x0c8a000a1e187981 */ /* 0x000ee8000c1e9b00 */
[----:B------:R-:W3:Y:S04]  /*2ab0*/  LDG.E.64.CONSTANT R26, desc[UR10][R30.64+0xa00] ;  /* 0x000a000a1e1a7981 */ /* 0x000ee8000c1e9b00 */
[----:B-12---:R-:W2:Y:S04]  /*2ac0*/  LDG.E.64.CONSTANT R8, desc[UR10][R30.64+0xc8000] ;  /* 0x0c80000a1e087981 */ /* 0x006ea8000c1e9b00 */
[----:B------:R-:W2:Y:S01]  /*2ad0*/  LDG.E.64.CONSTANT R22, desc[UR10][R30.64] ;  /* 0x0000000a1e167981 */ /* 0x000ea2000c1e9b00 */
[----:B------:R-:W-:-:S05]  /*2ae0*/  IMAD.WIDE.U32 R38, R6, 0xa00, R14 ;  /* 0x00000a0006267825 */ /* 0x000fca00078e000e */
[----:B0-----:R-:W4:Y:S04]  /*2af0*/  LDG.E.64.CONSTANT R18, desc[UR10][R38.64+0xa00] ;  /* 0x000a000a26127981 */ /* 0x001f28000c1e9b00 */
[----:B------:R-:W4:Y:S01]  /*2b00*/  LDG.E.64.CONSTANT R10, desc[UR10][R38.64] ;  /* 0x0000000a260a7981 */ /* 0x000f22000c1e9b00 */
[----:B------:R-:W-:-:S05]  /*2b10*/  IMAD.WIDE.U32 R36, R6, 0xa00, R20 ;  /* 0x00000a0006247825 */ /* 0x000fca00078e0014 */
[----:B------:R-:W5:Y:S04]  /*2b20*/  LDG.E.64.CONSTANT R34, desc[UR10][R36.64+0xa00] ;  /* 0x000a000a24227981 */ /* 0x000f68000c1e9b00 */
[----:B------:R-:W5:Y:S01]  /*2b30*/  LDG.E.64.CONSTANT R32, desc[UR10][R36.64] ;  /* 0x0000000a24207981 */ /* 0x000f62000c1e9b00 */
[----:B------:R-:W-:Y:S01]  /*2b40*/  IMAD.MOV.U32 R28, RZ, RZ, 0x1 ;  /* 0x00000001ff1c7424 */ /* 0x000fe200078e00ff */
[----:B------:R-:W-:Y:S01]  /*2b50*/  BSSY.RECONVERGENT B2, `(.L_x_46) ;  /* 0x000001b000027945 */ /* 0x000fe20003800200 */
[----:B---3--:R-:W-:Y:S02]  /*2b60*/  DADD R26, R24, R26 ;  /* 0x00000000181a7229 */ /* 0x008fe4000000001a */
[----:B--2---:R-:W-:-:S08]  /*2b70*/  DADD R24, R8, -R22 ;  /* 0x0000000008187229 */ /* 0x004fd00000000816 */
[----:B------:R-:W-:-:S06]  /*2b80*/  DADD R24, R26, R24 ;  /* 0x000000001a187229 */ /* 0x000fcc0000000018 */
[----:B------:R-:W0:Y:S01]  /*2b90*/  MUFU.RCP64H R29, R25 ;  /* 0x00000019001d7308 */ /* 0x000e220000001800 */
[----:B------:R-:W-:Y:S02]  /*2ba0*/  DADD R8, R8, R22 ;  /* 0x0000000008087229 */ /* 0x000fe40000000016 */
[----:B0-----:R-:W-:-:S08]  /*2bb0*/  DFMA R30, -R24, R28, 1 ;  /* 0x3ff00000181e742b */ /* 0x001fd0000000011c */
[----:B------:R-:W-:Y:S02]  /*2bc0*/  DFMA R30, R30, R30, R30 ;  /* 0x0000001e1e1e722b */ /* 0x000fe4000000001e */
[----:B----4-:R-:W-:-:S06]  /*2bd0*/  DADD R10, R18, R10 ;  /* 0x00000000120a7229 */ /* 0x010fcc000000000a */
[----:B------:R-:W-:Y:S02]  /*2be0*/  DFMA R30, R28, R30, R28 ;  /* 0x0000001e1c1e722b */ /* 0x000fe4000000001c */
[----:B------:R-:W-:Y:S02]  /*2bf0*/  DADD R8, R8, -R26 ;  /* 0x0000000008087229 */ /* 0x000fe4000000081a */
[----:B------:R-:W-:-:S04]  /*2c00*/  DMUL R10, R10, 0.5 ;  /* 0x3fe000000a0a7828 */ /* 0x000fc80000000000 */
[----:B------:R-:W-:-:S04]  /*2c10*/  DFMA R22, -R24, R30, 1 ;  /* 0x3ff000001816742b */ /* 0x000fc8000000011e */
[----:B------:R-:W-:-:S04]  /*2c20*/  DMUL R10, R10, R8 ;  /* 0x000000080a0a7228 */ /* 0x000fc80000000000 */
[----:B------:R-:W-:-:S08]  /*2c30*/  DFMA R22, R30, R22, R30 ;  /* 0x000000161e16722b */ /* 0x000fd0000000001e */
[----:B------:R-:W-:-:S08]  /*2c40*/  DMUL R8, R10, R22 ;  /* 0x000000160a087228 */ /* 0x000fd00000000000 */
[----:B------:R-:W-:-:S08]  /*2c50*/  DFMA R18, -R24, R8, R10 ;  /* 0x000000081812722b */ /* 0x000fd0000000010a */
[----:B------:R-:W-:Y:S01]  /*2c60*/  DFMA R22, R22, R18, R8 ;  /* 0x000000121616722b */ /* 0x000fe20000000008 */
[----:B------:R-:W-:-:S09]  /*2c70*/  FSETP.GEU.AND P2, PT, |R11|, 6.5827683646048100446e-37, PT ;  /* 0x036000000b00780b */ /* 0x000fd20003f4e200 */
[----:B------:R-:W-:-:S05]  /*2c80*/  FFMA R7, RZ, R25, R23 ;  /* 0x00000019ff077223 */ /* 0x000fca0000000017 */
[----:B------:R-:W-:Y:S01]  /*2c90*/  FSETP.GT.AND P1, PT, |R7|, 1.469367938527859385e-39, PT ;  /* 0x001000000700780b */ /* 0x000fe20003f24200 */
[----:B-----5:R-:W-:-:S12]  /*2ca0*/  DADD R8, R34, -R32 ;  /* 0x0000000022087229 */ /* 0x020fd80000000820 */
[----:B------:R-:W-:Y:S05]  /*2cb0*/  @P1 BRA P2, `(.L_x_47) ;  /* 0x0000000000101947 */ /* 0x000fea0001000000 */
[----:B------:R-:W-:Y:S02]  /*2cc0*/  MOV R22, R10 ;  /* 0x0000000a00167202 */ /* 0x000fe40000000f00 */
[----:B------:R-:W-:-:S07]  /*2cd0*/  MOV R10, 0x2cf0 ;  /* 0x00002cf0000a7802 */ /* 0x000fce0000000f00 */
[----:B------:R-:W-:Y:S05]  /*2ce0*/  CALL.REL.NOINC `($__internal_0_$__cuda_sm20_div_rn_f64_full) ;  /* 0x0000000c002c7944 */ /* 0x000fea0003c00000 */
[----:B------:R-:W-:-:S07]  /*2cf0*/  IMAD.MOV.U32 R23, RZ, RZ, R11 ;  /* 0x000000ffff177224 */ /* 0x000fce00078e000b */
.L_x_47:
[----:B------:R-:W-:Y:S05]  /*2d00*/  BSYNC.RECONVERGENT B2 ;  /* 0x0000000000027941 */ /* 0x000fea0003800200 */
.L_x_46:
[----:B------:R-:W-:Y:S01]  /*2d10*/  DADD R8, R8, R22 ;  /* 0x0000000008087229 */ /* 0x000fe20000000016 */
[----:B------:R-:W-:-:S06]  /*2d20*/  IMAD.WIDE.U32 R6, R6, 0xa00, R12 ;  /* 0x00000a0006067825 */ /* 0x000fcc00078e000c */
[----:B------:R3:W-:Y:S04]  /*2d30*/  STG.E.64 desc[UR10][R6.64], R8 ;  /* 0x0000000806007986 */ /* 0x0007e8000c101b0a */
.L_x_45:
[----:B------:R-:W-:Y:S05]  /*2d40*/  BSYNC.RECONVERGENT B1 ;  /* 0x0000000000017941 */ /* 0x000fea0003800200 */
.L_x_44:
[C---:B------:R-:W-:Y:S01]  /*2d50*/  ISETP.LT.U32.OR P1, PT, R4.reuse, UR5, P0 ;  /* 0x0000000504007c0c */ /* 0x040fe20008721470 */
[----:B------:R-:W-:Y:S03]  /*2d60*/  BSSY.RECONVERGENT B1, `(.L_x_48) ;  /* 0x0000030000017945 */ /* 0x000fe60003800200 */
[----:B------:R-:W-:-:S04]  /*2d70*/  ISETP.GT.U32.OR P1, PT, R4, UR8, P1 ;  /* 0x0000000804007c0c */ /* 0x000fc80008f24470 */
[----:B------:R-:W-:-:S13]  /*2d80*/  ISETP.GT.U32.OR P1, PT, R5, UR6, P1 ;  /* 0x0000000605007c0c */ /* 0x000fda0008f24470 */
[----:B------:R-:W-:Y:S05]  /*2d90*/  @P1 BRA `(.L_x_49) ;  /* 0x0000000000b01947 */ /* 0x000fea0003800000 */
[----:B------:R-:W-:-:S05]  /*2da0*/  IMAD.WIDE.U32 R30, R4, 0xa00, R16 ;  /* 0x00000a00041e7825 */ /* 0x000fca00078e0010 */
[----:B------:R-:W4:Y:S04]  /*2db0*/  LDG.E.64.CONSTANT R24, desc[UR10][R30.64+0xc8a00] ;  /* 0x0c8a000a1e187981 */ /* 0x000f28000c1e9b00 */
[----:B------:R-:W4:Y:S04]  /*2dc0*/  LDG.E.64.CONSTANT R26, desc[UR10][R30.64+0xa00] ;  /* 0x000a000a1e1a7981 */ /* 0x000f28000c1e9b00 */
[----:B---3--:R-:W3:Y:S04]  /*2dd0*/  LDG.E.64.CONSTANT R6, desc[UR10][R30.64+0xc8000] ;  /* 0x0c80000a1e067981 */ /* 0x008ee8000c1e9b00 */
[----:B01----:R-:W3:Y:S01]  /*2de0*/  LDG.E.64.CONSTANT R18, desc[UR10][R30.64] ;  /* 0x0000000a1e127981 */ /* 0x003ee2000c1e9b00 */
[----:B------:R-:W-:-:S05]  /*2df0*/  IMAD.WIDE.U32 R36, R4, 0xa00, R14 ;  /* 0x00000a0004247825 */ /* 0x000fca00078e000e */
[----:B--2---:R-:W2:Y:S04]  /*2e00*/  LDG.E.64.CONSTANT R10, desc[UR10][R36.64+0xa00] ;  /* 0x000a000a240a7981 */ /* 0x004ea8000c1e9b00 */
[----:B------:R-:W2:Y:S01]  /*2e10*/  LDG.E.64.CONSTANT R8, desc[UR10][R36.64] ;  /* 0x0000000a24087981 */ /* 0x000ea2000c1e9b00 */
[----:B------:R-:W-:-:S05]  /*2e20*/  IMAD.WIDE.U32 R34, R4, 0xa00, R20 ;  /* 0x00000a0004227825 */ /* 0x000fca00078e0014 */
[----:B------:R-:W5:Y:S04]  /*2e30*/  LDG.E.64.CONSTANT R32, desc[UR10][R34.64+0xa00] ;  /* 0x000a000a22207981 */ /* 0x000f68000c1e9b00 */
[----:B------:R-:W5:Y:S01]  /*2e40*/  LDG.E.64.CONSTANT R22, desc[UR10][R34.64] ;  /* 0x0000000a22167981 */ /* 0x000f62000c1e9b00 */
[----:B------:R-:W-:Y:S01]  /*2e50*/  MOV R28, 0x1 ;  /* 0x00000001001c7802 */ /* 0x000fe20000000f00 */
[----:B------:R-:W-:Y:S01]  /*2e60*/  BSSY.RECONVERGENT B2, `(.L_x_50) ;  /* 0x000001c000027945 */ /* 0x000fe20003800200 */
[----:B----4-:R-:W-:Y:S02]  /*2e70*/  DADD R26, R24, R26 ;  /* 0x00000000181a7229 */ /* 0x010fe4000000001a */
[----:B---3--:R-:W-:-:S08]  /*2e80*/  DADD R24, R6, -R18 ;  /* 0x0000000006187229 */ /* 0x008fd00000000812 */
[----:B------:R-:W-:-:S06]  /*2e90*/  DADD R24, R26, R24 ;  /* 0x000000001a187229 */ /* 0x000fcc0000000018 */
[----:B------:R-:W0:Y:S01]  /*2ea0*/  MUFU.RCP64H R29, R25 ;  /* 0x00000019001d7308 */ /* 0x000e220000001800 */
[----:B------:R-:W-:Y:S02]  /*2eb0*/  DADD R6, R6, R18 ;  /* 0x0000000006067229 */ /* 0x000fe40000000012 */
[----:B0-----:R-:W-:-:S08]  /*2ec0*/  DFMA R30, -R24, R28, 1 ;  /* 0x3ff00000181e742b */ /* 0x001fd0000000011c */
[----:B------:R-:W-:Y:S02]  /*2ed0*/  DFMA R30, R30, R30, R30 ;  /* 0x0000001e1e1e722b */ /* 0x000fe4000000001e */
[----:B--2---:R-:W-:-:S06]  /*2ee0*/  DADD R8, R10, R8 ;  /* 0x000000000a087229 */ /* 0x004fcc0000000008 */
        /* <DEDUP_REMOVED lines=14> */
[----:B------:R-:W-:Y:S01]  /*2fd0*/  IMAD.MOV.U32 R22, RZ, RZ, R8 ;  /* 0x000000ffff167224 */ /* 0x000fe200078e0008 */
[----:B------:R-:W-:Y:S02]  /*2fe0*/  MOV R11, R9 ;  /* 0x00000009000b7202 */ /* 0x000fe40000000f00 */
[----:B------:R-:W-:-:S07]  /*2ff0*/  MOV R10, 0x3010 ;  /* 0x00003010000a7802 */ /* 0x000fce0000000f00 */
[----:B------:R-:W-:Y:S05]  /*3000*/  CALL.REL.NOINC `($__internal_0_$__cuda_sm20_div_rn_f64_full) ;  /* 0x0000000800647944 */ /* 0x000fea0003c00000 */
[----:B------:R-:W-:-:S07]  /*3010*/  IMAD.MOV.U32 R10, RZ, RZ, R22 ;  /* 0x000000ffff0a7224 */ /* 0x000fce00078e0016 */
.L_x_51:
[----:B------:R-:W-:Y:S05]  /*3020*/  BSYNC.RECONVERGENT B2 ;  /* 0x0000000000027941 */ /* 0x000fea0003800200 */
.L_x_50:
[----:B------:R-:W-:Y:S01]  /*3030*/  DADD R6, R6, R10 ;  /* 0x0000000006067229 */ /* 0x000fe2000000000a */
[----:B------:R-:W-:-:S06]  /*3040*/  IMAD.WIDE.U32 R8, R4, 0xa00, R12 ;  /* 0x00000a0004087825 */ /* 0x000fcc00078e000c */
[----:B------:R4:W-:Y:S04]  /*3050*/  STG.E.64 desc[UR10][R8.64], R6 ;  /* 0x0000000608007986 */ /* 0x0009e8000c101b0a */
.L_x_49:
[----:B------:R-:W-:Y:S05]  /*3060*/  BSYNC.RECONVERGENT B1 ;  /* 0x0000000000017941 */ /* 0x000fea0003800200 */
.L_x_48:
[C---:B------:R-:W-:Y:S01]  /*3070*/  ISETP.LT.U32.OR P1, PT, R3.reuse, UR5, P0 ;  /* 0x0000000503007c0c */ /* 0x040fe20008721470 */
[----:B------:R-:W-:Y:S03]  /*3080*/  BSSY.RECONVERGENT B1, `(.L_x_52) ;  /* 0x000002f000017945 */ /* 0x000fe60003800200 */
[----:B------:R-:W-:-:S04]  /*3090*/  ISETP.GT.U32.OR P1, PT, R3, UR8, P1 ;  /* 0x0000000803007c0c */ /* 0x000fc80008f24470 */
[----:B------:R-:W-:-:S13]  /*30a0*/  ISETP.GT.U32.OR P1, PT, R5, UR6, P1 ;  /* 0x0000000605007c0c */ /* 0x000fda0008f24470 */
[----:B------:R-:W-:Y:S05]  /*30b0*/  @P1 BRA `(.L_x_53) ;  /* 0x0000000000ac1947 */ /* 0x000fea0003800000 */
[----:B------:R-:W-:-:S05]  /*30c0*/  IMAD.WIDE.U32 R28, R3, 0xa00, R16 ;  /* 0x00000a00031c7825 */ /* 0x000fca00078e0010 */
[----:B01----:R-:W5:Y:S04]  /*30d0*/  LDG.E.64.CONSTANT R18, desc[UR10][R28.64+0xc8a00] ;  /* 0x0c8a000a1c127981 */ /* 0x003f68000c1e9b00 */
[----:B------:R-:W5:Y:S04]  /*30e0*/  LDG.E.64.CONSTANT R24, desc[UR10][R28.64+0xa00] ;  /* 0x000a000a1c187981 */ /* 0x000f68000c1e9b00 */
[----:B------:R-:W5:Y:S04]  /*30f0*/  LDG.E.64.CONSTANT R30, desc[UR10][R28.64+0xc8000] ;  /* 0x0c80000a1c1e7981 */ /* 0x000f68000c1e9b00 */
[----:B------:R-:W5:Y:S01]  /*3100*/  LDG.E.64.CONSTANT R32, desc[UR10][R28.64] ;  /* 0x0000000a1c207981 */ /* 0x000f62000c1e9b00 */
[----:B------:R-:W-:-:S05]  /*3110*/  IMAD.WIDE.U32 R36, R3, 0xa00, R14 ;  /* 0x00000a0003247825 */ /* 0x000fca00078e000e */
[----:B------:R-:W5:Y:S04]  /*3120*/  LDG.E.64.CONSTANT R22, desc[UR10][R36.64+0xa00] ;  /* 0x000a000a24167981 */ /* 0x000f68000c1e9b00 */
[----:B--2---:R-:W2:Y:S01]  /*3130*/  LDG.E.64.CONSTANT R10, desc[UR10][R36.64] ;  /* 0x0000000a240a7981 */ /* 0x004ea2000c1e9b00 */
[----:B------:R-:W-:-:S05]  /*3140*/  IMAD.WIDE.U32 R34, R3, 0xa00, R20 ;  /* 0x00000a0003227825 */ /* 0x000fca00078e0014 */
[----:B---34-:R-:W3:Y:S04]  /*3150*/  LDG.E.64.CONSTANT R6, desc[UR10][R34.64+0xa00] ;  /* 0x000a000a22067981 */ /* 0x018ee8000c1e9b00 */
[----:B------:R-:W3:Y:S01]  /*3160*/  LDG.E.64.CONSTANT R8, desc[UR10][R34.64] ;  /* 0x0000000a22087981 */ /* 0x000ee2000c1e9b00 */
[----:B------:R-:W-:Y:S01]  /*3170*/  MOV R26, 0x1 ;  /* 0x00000001001a7802 */ /* 0x000fe20000000f00 */
[----:B------:R-:W-:Y:S01]  /*3180*/  BSSY.RECONVERGENT B2, `(.L_x_54) ;  /* 0x000001b000027945 */ /* 0x000fe20003800200 */
[----:B-----5:R-:W-:Y:S02]  /*3190*/  DADD R18, R18, R24 ;  /* 0x0000000012127229 */ /* 0x020fe40000000018 */
[----:B------:R-:W-:-:S08]  /*31a0*/  DADD R24, R30, -R32 ;  /* 0x000000001e187229 */ /* 0x000fd00000000820 */
        /* <DEDUP_REMOVED lines=18> */
[----:B---3--:R-:W-:-:S12]  /*32d0*/  DADD R6, R6, -R8 ;  /* 0x0000000006067229 */ /* 0x008fd80000000808 */
[----:B------:R-:W-:Y:S05]  /*32e0*/  @P1 BRA P2, `(.L_x_55) ;  /* 0x0000000000101947 */ /* 0x000fea0001000000 */
[----:B------:R-:W-:Y:S01]  /*32f0*/  IMAD.MOV.U32 R22, RZ, RZ, R10 ;  /* 0x000000ffff167224 */ /* 0x000fe200078e000a */
[----:B------:R-:W-:-:S07]  /*3300*/  MOV R10, 0x3320 ;  /* 0x00003320000a7802 */ /* 0x000fce0000000f00 */
[----:B------:R-:W-:Y:S05]  /*3310*/  CALL.REL.NOINC `($__internal_0_$__cuda_sm20_div_rn_f64_full) ;  /* 0x0000000400a07944 */ /* 0x000fea0003c00000 */
[----:B------:R-:W-:-:S07]  /*3320*/  MOV R23, R11 ;  /* 0x0000000b00177202 */ /* 0x000fce0000000f00 */
.L_x_55:
[----:B------:R-:W-:Y:S05]  /*3330*/  BSYNC.RECONVERGENT B2 ;  /* 0x0000000000027941 */ /* 0x000fea0003800200 */
.L_x_54:
[----:B------:R-:W-:Y:S01]  /*3340*/  DADD R6, R6, R22 ;  /* 0x0000000006067229 */ /* 0x000fe20000000016 */
[----:B------:R-:W-:-:S06]  /*3350*/  IMAD.WIDE.U32 R8, R3, 0xa00, R12 ;  /* 0x00000a0003087825 */ /* 0x000fcc00078e000c */
[----:B------:R0:W-:Y:S04]  /*3360*/  STG.E.64 desc[UR10][R8.64], R6 ;  /* 0x0000000608007986 */ /* 0x0001e8000c101b0a */
.L_x_53:
[----:B------:R-:W-:Y:S05]  /*3370*/  BSYNC.RECONVERGENT B1 ;  /* 0x0000000000017941 */ /* 0x000fea0003800200 */
.L_x_52:
[C---:B------:R-:W-:Y:S01]  /*3380*/  ISETP.LT.U32.OR P1, PT, R2.reuse, UR5, P0 ;  /* 0x0000000502007c0c */ /* 0x040fe20008721470 */
[----:B------:R-:W-:Y:S03]  /*3390*/  BSSY.RECONVERGENT B1, `(.L_x_56) ;  /* 0x0000030000017945 */ /* 0x000fe60003800200 */
[----:B------:R-:W-:-:S04]  /*33a0*/  ISETP.GT.U32.OR P1, PT, R2, UR8, P1 ;  /* 0x0000000802007c0c */ /* 0x000fc80008f24470 */
[----:B------:R-:W-:-:S13]  /*33b0*/  ISETP.GT.U32.OR P1, PT, R5, UR6, P1 ;  /* 0x0000000605007c0c */ /* 0x000fda0008f24470 */
[----:B------:R-:W-:Y:S05]  /*33c0*/  @P1 BRA `(.L_x_57) ;  /* 0x0000000000b01947 */ /* 0x000fea0003800000 */
[----:B------:R-:W-:-:S05]  /*33d0*/  IMAD.WIDE.U32 R36, R2, 0xa00, R16 ;  /* 0x00000a0002247825 */ /* 0x000fca00078e0010 */
[----:B------:R-:W5:Y:S04]  /*33e0*/  LDG.E.64.CONSTANT R26, desc[UR10][R36.64+0xc8a00] ;  /* 0x0c8a000a241a7981 */ /* 0x000f68000c1e9b00 */
[----:B------:R-:W5:Y:S04]  /*33f0*/  LDG.E.64.CONSTANT R24, desc[UR10][R36.64+0xa00] ;  /* 0x000a000a24187981 */ /* 0x000f68000c1e9b00 */
[----:B01----:R-:W5:Y:S04]  /*3400*/  LDG.E.64.CONSTANT R18, desc[UR10][R36.64+0xc8000] ;  /* 0x0c80000a24127981 */ /* 0x003f68000c1e9b00 */
[----:B------:R-:W5:Y:S01]  /*3410*/  LDG.E.64.CONSTANT R28, desc[UR10][R36.64] ;  /* 0x0000000a241c7981 */ /* 0x000f62000c1e9b00 */
[----:B------:R-:W-:-:S05]  /*3420*/  IMAD.WIDE.U32 R34, R2, 0xa00, R14 ;  /* 0x00000a0002227825 */ /* 0x000fca00078e000e */
[----:B--234-:R-:W2:Y:S04]  /*3430*/  LDG.E.64.CONSTANT R8, desc[UR10][R34.64+0xa00] ;  /* 0x000a000a22087981 */ /* 0x01cea8000c1e9b00 */
[----:B------:R-:W2:Y:S01]  /*3440*/  LDG.E.64.CONSTANT R22, desc[UR10][R34.64] ;  /* 0x0000000a22167981 */ /* 0x000ea2000c1e9b00 */
[----:B------:R-:W-:-:S05]  /*3450*/  IMAD.WIDE.U32 R32, R2, 0xa00, R20 ;  /* 0x00000a0002207825 */ /* 0x000fca00078e0014 */
[----:B------:R-:W3:Y:S04]  /*3460*/  LDG.E.64.CONSTANT R6, desc[UR10][R32.64+0xa00] ;  /* 0x000a000a20067981 */ /* 0x000ee8000c1e9b00 */
[----:B------:R-:W3:Y:S01]  /*3470*/  LDG.E.64.CONSTANT R10, desc[UR10][R32.64] ;  /* 0x0000000a200a7981 */ /* 0x000ee2000c1e9b00 */
[----:B------:R-:W-:Y:S01]  /*3480*/  IMAD.MOV.U32 R30, RZ, RZ, 0x1 ;  /* 0x00000001ff1e7424 */ /* 0x000fe200078e00ff */
        /* <DEDUP_REMOVED lines=23> */
[----:B------:R-:W-:Y:S01]  /*3600*/  MOV R22, R8 ;  /* 0x0000000800167202 */ /* 0x000fe20000000f00 */
[----:B------:R-:W-:Y:S01]  /*3610*/  IMAD.MOV.U32 R11, RZ, RZ, R9 ;  /* 0x000000ffff0b7224 */ /* 0x000fe200078e0009 */
[----:B------:R-:W-:-:S07]  /*3620*/  MOV R10, 0x3640 ;  /* 0x00003640000a7802 */ /* 0x000fce0000000f00 */
[----:B------:R-:W-:Y:S05]  /*3630*/  CALL.REL.NOINC `($__internal_0_$__cuda_sm20_div_rn_f64_full) ;  /* 0x0000000000d87944 */ /* 0x000fea0003c00000 */
[----:B------:R-:W-:-:S07]  /*3640*/  MOV R23, R11 ;  /* 0x0000000b00177202 */ /* 0x000fce0000000f00 */
.L_x_59:
[----:B------:R-:W-:Y:S05]  /*3650*/  BSYNC.RECONVERGENT B2 ;  /* 0x0000000000027941 */ /* 0x000fea0003800200 */
.L_x_58:
[----:B------:R-:W-:Y:S01]  /*3660*/  DADD R6, R6, R22 ;  /* 0x0000000006067229 */ /* 0x000fe20000000016 */
[----:B------:R-:W-:-:S06]  /*3670*/  IMAD.WIDE.U32 R2, R2, 0xa00, R12 ;  /* 0x00000a0002027825 */ /* 0x000fcc00078e000c */
[----:B------:R0:W-:Y:S04]  /*3680*/  STG.E.64 desc[UR10][R2.64], R6 ;  /* 0x0000000602007986 */ /* 0x0001e8000c101b0a */
.L_x_57:
[----:B------:R-:W-:Y:S05]  /*3690*/  BSYNC.RECONVERGENT B1 ;  /* 0x0000000000017941 */ /* 0x000fea0003800200 */
.L_x_56:
[----:B------:R-:W-:-:S04]  /*36a0*/  ISETP.LT.U32.OR P0, PT, R0, UR5, P0 ;  /* 0x0000000500007c0c */ /* 0x000fc80008701470 */
[----:B------:R-:W-:-:S04]  /*36b0*/  ISETP.GT.U32.OR P0, PT, R0, UR8, P0 ;  /* 0x0000000800007c0c */ /* 0x000fc80008704470 */
[----:B------:R-:W-:-:S13]  /*36c0*/  ISETP.GT.U32.OR P0, PT, R5, UR6, P0 ;  /* 0x0000000605007c0c */ /* 0x000fda0008704470 */
[----:B------:R-:W-:Y:S05]  /*36d0*/  @P0 EXIT ;  /* 0x000000000000094d */ /* 0x000fea0003800000 */
[----:B01----:R-:W-:-:S05]  /*36e0*/  IMAD.WIDE.U32 R18, R0, 0xa00, R16 ;  /* 0x00000a0000127825 */ /* 0x003fca00078e0010 */
[----:B------:R-:W5:Y:S04]  /*36f0*/  LDG.E.64.CONSTANT R22, desc[UR10][R18.64+0xc8a00] ;  /* 0x0c8a000a12167981 */ /* 0x000f68000c1e9b00 */
[----:B------:R-:W5:Y:S04]  /*3700*/  LDG.E.64.CONSTANT R24, desc[UR10][R18.64+0xa00] ;  /* 0x000a000a12187981 */ /* 0x000f68000c1e9b00 */
[----:B------:R-:W5:Y:S04]  /*3710*/  LDG.E.64.CONSTANT R4, desc[UR10][R18.64+0xc8000] ;  /* 0x0c80000a12047981 */ /* 0x000f68000c1e9b00 */
[----:B--234-:R-:W2:Y:S01]  /*3720*/  LDG.E.64.CONSTANT R8, desc[UR10][R18.64] ;  /* 0x0000000a12087981 */ /* 0x01cea2000c1e9b00 */
[----:B------:R-:W-:-:S05]  /*3730*/  IMAD.WIDE.U32 R14, R0, 0xa00, R14 ;  /* 0x00000a00000e7825 */ /* 0x000fca00078e000e */
[----:B------:R-:W3:Y:S04]  /*3740*/  LDG.E.64.CONSTANT R10, desc[UR10][R14.64+0xa00] ;  /* 0x000a000a0e0a7981 */ /* 0x000ee8000c1e9b00 */
[----:B------:R-:W3:Y:S01]  /*3750*/  LDG.E.64.CONSTANT R16, desc[UR10][R14.64] ;  /* 0x0000000a0e107981 */ /* 0x000ee2000c1e9b00 */
[----:B------:R-:W-:-:S05]  /*3760*/  IMAD.WIDE.U32 R20, R0, 0xa00, R20 ;  /* 0x00000a0000147825 */ /* 0x000fca00078e0014 */
[----:B------:R-:W4:Y:S04]  /*3770*/  LDG.E.64.CONSTANT R2, desc[UR10][R20.64+0xa00] ;  /* 0x000a000a14027981 */ /* 0x000f28000c1e9b00 */
[----:B------:R-:W4:Y:S01]  /*3780*/  LDG.E.64.CONSTANT R6, desc[UR10][R20.64] ;  /* 0x0000000a14067981 */ /* 0x000f22000c1e9b00 */
[----:B------:R-:W-:Y:S01]  /*3790*/  IMAD.MOV.U32 R26, RZ, RZ, 0x1 ;  /* 0x00000001ff1a7424 */ /* 0x000fe200078e00ff */
[----:B------:R-:W-:Y:S01]  /*37a0*/  BSSY.RECONVERGENT B1, `(.L_x_60) ;  /* 0x000001b000017945 */ /* 0x000fe20003800200 */
[----:B-----5:R-:W-:Y:S02]  /*37b0*/  DADD R22, R22, R24 ;  /* 0x0000000016167229 */ /* 0x020fe40000000018 */
[----:B--2---:R-:W-:-:S08]  /*37c0*/  DADD R24, R4, -R8 ;  /* 0x0000000004187229 */ /* 0x004fd00000000808 */
[----:B------:R-:W-:-:S06]  /*37d0*/  DADD R24, R22, R24 ;  /* 0x0000000016187229 */ /* 0x000fcc0000000018 */
[----:B------:R-:W0:Y:S01]  /*37e0*/  MUFU.RCP64H R27, R25 ;  /* 0x00000019001b7308 */ /* 0x000e220000001800 */
[----:B---3--:R-:W-:Y:S02]  /*37f0*/  DADD R10, R10, R16 ;  /* 0x000000000a0a7229 */ /* 0x008fe40000000010 */
[----:B0-----:R-:W-:-:S08]  /*3800*/  DFMA R18, -R24, R26, 1 ;  /* 0x3ff000001812742b */ /* 0x001fd0000000011a */
[----:B------:R-:W-:Y:S02]  /*3810*/  DFMA R18, R18, R18, R18 ;  /* 0x000000121212722b */ /* 0x000fe40000000012 */
[----:B------:R-:W-:-:S06]  /*3820*/  DADD R4, R4, R8 ;  /* 0x0000000004047229 */ /* 0x000fcc0000000008 */
        /* <DEDUP_REMOVED lines=12> */
[----:B----4-:R-:W-:-:S12]  /*38f0*/  DADD R2, R2, -R6 ;  /* 0x0000000002027229 */ /* 0x010fd80000000806 */
[----:B------:R-:W-:Y:S05]  /*3900*/  @P0 BRA P1, `(.L_x_61) ;  /* 0x0000000000100947 */ /* 0x000fea0000800000 */
[----:B------:R-:W-:Y:S02]  /*3910*/  MOV R22, R10 ;  /* 0x0000000a00167202 */ /* 0x000fe40000000f00 */
[----:B------:R-:W-:-:S07]  /*3920*/  MOV R10, 0x3940 ;  /* 0x00003940000a7802 */ /* 0x000fce0000000f00 */
[----:B------:R-:W-:Y:S05]  /*3930*/  CALL.REL.NOINC `($__internal_0_$__cuda_sm20_div_rn_f64_full) ;  /* 0x0000000000187944 */ /* 0x000fea0003c00000 */
[----:B------:R-:W-:-:S07]  /*3940*/  IMAD.MOV.U32 R23, RZ, RZ, R11 ;  /* 0x000000ffff177224 */ /* 0x000fce00078e000b */
.L_x_61:
[----:B------:R-:W-:Y:S05]  /*3950*/  BSYNC.RECONVERGENT B1 ;  /* 0x0000000000017941 */ /* 0x000fea0003800200 */
.L_x_60:
[----:B------:R-:W-:Y:S01]  /*3960*/  DADD R2, R2, R22 ;  /* 0x0000000002027229 */ /* 0x000fe20000000016 */
[----:B------:R-:W-:-:S06]  /*3970*/  IMAD.WIDE.U32 R12, R0, 0xa00, R12 ;  /* 0x00000a00000c7825 */ /* 0x000fcc00078e000c */
[----:B------:R-:W-:Y:S01]  /*3980*/  STG.E.64 desc[UR10][R12.64], R2 ;  /* 0x000000020c007986 */ /* 0x000fe2000c101b0a */
[----:B------:R-:W-:Y:S05]  /*3990*/  EXIT ;  /* 0x000000000000794d */ /* 0x000fea0003800000 */
        .weak           $__internal_0_$__cuda_sm20_div_rn_f64_full
        .type           $__internal_0_$__cuda_sm20_div_rn_f64_full,@function
        .size           $__internal_0_$__cuda_sm20_div_rn_f64_full,(.L_x_68 - $__internal_0_$__cuda_sm20_div_rn_f64_full)
$__internal_0_$__cuda_sm20_div_rn_f64_full:
[----:B------:R-:W-:Y:S01]  /*39a0*/  IMAD.MOV.U32 R31, RZ, RZ, R11 ;  /* 0x000000ffff1f7224 */ /* 0x000fe200078e000b */
[----:B------:R-:W-:Y:S01]  /*39b0*/  FSETP.GEU.AND P1, PT, |R25|, 1.469367938527859385e-39, PT ;  /* 0x001000001900780b */ /* 0x000fe20003f2e200 */
[----:B------:R-:W-:Y:S01]  /*39c0*/  BSSY.RECONVERGENT B0, `(.L_x_62) ;  /* 0x000005d000007945 */ /* 0x000fe20003800200 */
[----:B------:R-:W-:Y:S02]  /*39d0*/  MOV R30, R22 ;  /* 0x00000016001e7202 */ /* 0x000fe40000000f00 */
[----:B------:R-:W-:Y:S02]  /*39e0*/  FSETP.GEU.AND P3, PT, |R31|, 1.469367938527859385e-39, PT ;  /* 0x001000001f00780b */ /* 0x000fe40003f6e200 */
[----:B------:R-:W-:Y:S02]  /*39f0*/  LOP3.LUT R22, R25, 0x800fffff, RZ, 0xc0, !PT ;  /* 0x800fffff19167812 */ /* 0x000fe400078ec0ff */
[----:B------:R-:W-:Y:S02]  /*3a00*/  LOP3.LUT R11, R31, 0x7ff00000, RZ, 0xc0, !PT ;  /* 0x7ff000001f0b7812 */ /* 0x000fe400078ec0ff */
[----:B------:R-:W-:-:S02]  /*3a10*/  LOP3.LUT R23, R22, 0x3ff00000, RZ, 0xfc, !PT ;  /* 0x3ff0000016177812 */ /* 0x000fc400078efcff */
[----:B------:R-:W-:Y:S01]  /*3a20*/  MOV R22, R24 ;  /* 0x0000001800167202 */ /* 0x000fe20000000f00 */
[----:B------:R-:W-:Y:S01]  /*3a30*/  @!P1 DMUL R22, R24, 8.98846567431157953865e+307 ;  /* 0x7fe0000018169828 */ /* 0x000fe20000000000 */
[C---:B------:R-:W-:Y:S02]  /*3a40*/  LOP3.LUT R26, R25.reuse, 0x7ff00000, RZ, 0xc0, !PT ;  /* 0x7ff00000191a7812 */ /* 0x040fe400078ec0ff */
[----:B------:R-:W-:Y:S01]  /*3a50*/  MOV R34, R30 ;  /* 0x0000001e00227202 */ /* 0x000fe20000000f00 */
[----:B------:R-:W-:Y:S01]  /*3a60*/  @!P3 IMAD.MOV.U32 R36, RZ, RZ, RZ ;  /* 0x000000ffff24b224 */ /* 0x000fe200078e00ff */
[----:B------:R-:W-:Y:S01]  /*3a70*/  @!P3 LOP3.LUT R28, R25, 0x7ff00000, RZ, 0xc0, !PT ;  /* 0x7ff00000191cb812 */ /* 0x000fe200078ec0ff */
[----:B------:R-:W0:Y:S01]  /*3a80*/  MUFU.RCP64H R33, R23 ;  /* 0x0000001700217308 */ /* 0x000e220000001800 */
[C---:B------:R-:W-:Y:S02]  /*3a90*/  ISETP.GE.U32.AND P2, PT, R11.reuse, R26, PT ;  /* 0x0000001a0b00720c */ /* 0x040fe40003f46070 */
[----:B------:R-:W-:Y:S01]  /*3aa0*/  @!P3 ISETP.GE.U32.AND P4, PT, R11, R28, PT ;  /* 0x0000001c0b00b20c */ /* 0x000fe20003f86070 */
[----:B------:R-:W-:Y:S01]  /*3ab0*/  IMAD.MOV.U32 R28, RZ, RZ, 0x1ca00000 ;  /* 0x1ca00000ff1c7424 */ /* 0x000fe200078e00ff */
[----:B------:R-:W-:-:S02]  /*3ac0*/  MOV R32, 0x1 ;  /* 0x0000000100207802 */ /* 0x000fc40000000f00 */
[----:B------:R-:W-:Y:S02]  /*3ad0*/  @!P1 LOP3.LUT R26, R23, 0x7ff00000, RZ, 0xc0, !PT ;  /* 0x7ff00000171a9812 */ /* 0x000fe400078ec0ff */
[C---:B------:R-:W-:Y:S02]  /*3ae0*/  @!P3 SEL R27, R28.reuse, 0x63400000, !P4 ;  /* 0x634000001c1bb807 */ /* 0x040fe40006000000 */
[----:B------:R-:W-:Y:S02]  /*3af0*/  SEL R28, R28, 0x63400000, !P2 ;  /* 0x634000001c1c7807 */ /* 0x000fe40005000000 */
[--C-:B------:R-:W-:Y:S02]  /*3b00*/  @!P3 LOP3.LUT R27, R27, 0x80000000, R31.reuse, 0xf8, !PT ;  /* 0x800000001b1bb812 */ /* 0x100fe400078ef81f */
[----:B------:R-:W-:Y:S02]  /*3b10*/  LOP3.LUT R35, R28, 0x800fffff, R31, 0xf8, !PT ;  /* 0x800fffff1c237812 */ /* 0x000fe400078ef81f */
[----:B------:R-:W-:Y:S01]  /*3b20*/  @!P3 LOP3.LUT R37, R27, 0x100000, RZ, 0xfc, !PT ;  /* 0x001000001b25b812 */ /* 0x000fe200078efcff */
[----:B------:R-:W-:-:S05]  /*3b30*/  IMAD.MOV.U32 R27, RZ, RZ, R11 ;  /* 0x000000ffff1b7224 */ /* 0x000fca00078e000b */
[----:B------:R-:W-:Y:S02]  /*3b40*/  @!P3 DFMA R34, R34, 2, -R36 ;  /* 0x400000002222b82b */ /* 0x000fe40000000824 */
[----:B0-----:R-:W-:-:S08]  /*3b50*/  DFMA R36, R32, -R22, 1 ;  /* 0x3ff000002024742b */ /* 0x001fd00000000816 */
[----:B------:R-:W-:Y:S01]  /*3b60*/  DFMA R36, R36, R36, R36 ;  /* 0x000000242424722b */ /* 0x000fe20000000024 */
[----:B------:R-:W-:-:S04]  /*3b70*/  @!P3 LOP3.LUT R27, R35, 0x7ff00000, RZ, 0xc0, !PT ;  /* 0x7ff00000231bb812 */ /* 0x000fc800078ec0ff */
[----:B------:R-:W-:-:S03]  /*3b80*/  IADD3 R28, PT, PT, R27, -0x1, RZ ;  /* 0xffffffff1b1c7810 */ /* 0x000fc60007ffe0ff */
[----:B------:R-:W-:Y:S01]  /*3b90*/  DFMA R32, R32, R36, R32 ;  /* 0x000000242020722b */ /* 0x000fe20000000020 */
[----:B------:R-:W-:Y:S01]  /*3ba0*/  ISETP.GT.U32.AND P1, PT, R28, 0x7feffffe, PT ;  /* 0x7feffffe1c00780c */ /* 0x000fe20003f24070 */
[----:B------:R-:W-:-:S05]  /*3bb0*/  VIADD R28, R26, 0xffffffff ;  /* 0xffffffff1a1c7836 */ /* 0x000fca0000000000 */
[----:B------:R-:W-:Y:S01]  /*3bc0*/  ISETP.GT.U32.OR P1, PT, R28, 0x7feffffe, P1 ;  /* 0x7feffffe1c00780c */ /* 0x000fe20000f24470 */
[----:B------:R-:W-:-:S08]  /*3bd0*/  DFMA R38, R32, -R22, 1 ;  /* 0x3ff000002026742b */ /* 0x000fd00000000816 */
[----:B------:R-:W-:-:S08]  /*3be0*/  DFMA R38, R32, R38, R32 ;  /* 0x000000262026722b */ /* 0x000fd00000000020 */
[----:B------:R-:W-:-:S08]  /*3bf0*/  DMUL R36, R38, R34 ;  /* 0x0000002226247228 */ /* 0x000fd00000000000 */
[----:B------:R-:W-:-:S08]  /*3c00*/  DFMA R32, R36, -R22, R34 ;  /* 0x800000162420722b */ /* 0x000fd00000000022 */
[----:B------:R-:W-:Y:S01]  /*3c10*/  DFMA R32, R38, R32, R36 ;  /* 0x000000202620722b */ /* 0x000fe20000000024 */
[----:B------:R-:W-:Y:S10]  /*3c20*/  @P1 BRA `(.L_x_63) ;  /* 0x0000000000781947 */ /* 0x000ff40003800000 */
[----:B------:R-:W-:-:S04]  /*3c30*/  LOP3.LUT R26, R25, 0x7ff00000, RZ, 0xc0, !PT ;  /* 0x7ff00000191a7812 */ /* 0x000fc800078ec0ff */
[CC--:B------:R-:W-:Y:S02]  /*3c40*/  ISETP.GE.U32.AND P1, PT, R11.reuse, R26.reuse, PT ;  /* 0x0000001a0b00720c */ /* 0x0c0fe40003f26070 */
[----:B------:R-:W-:Y:S02]  /*3c50*/  VIADDMNMX R26, R11, -R26, 0xb9600000, !PT ;  /* 0xb96000000b1a7446 */ /* 0x000fe4000780091a */
[----:B------:R-:W-:Y:S02]  /*3c60*/  MOV R11, 0x1ca00000 ;  /* 0x1ca00000000b7802 */ /* 0x000fe40000000f00 */
[----:B------:R-:W-:Y:S02]  /*3c70*/  VIMNMX R26, PT, PT, R26, 0x46a00000, PT ;  /* 0x46a000001a1a7848 */ /* 0x000fe40003fe0100 */
[----:B------:R-:W-:-:S05]  /*3c80*/  SEL R11, R11, 0x63400000, !P1 ;  /* 0x634000000b0b7807 */ /* 0x000fca0004800000 */
[----:B------:R-:W-:Y:S02]  /*3c90*/  IMAD.IADD R11, R26, 0x1, -R11 ;  /* 0x000000011a0b7824 */ /* 0x000fe400078e0a0b */
[----:B------:R-:W-:-:S03]  /*3ca0*/  IMAD.MOV.U32 R26, RZ, RZ, RZ ;  /* 0x000000ffff1a7224 */ /* 0x000fc600078e00ff */
[----:B------:R-:W-:-:S06]  /*3cb0*/  IADD3 R27, PT, PT, R11, 0x7fe00000, RZ ;  /* 0x7fe000000b1b7810 */ /* 0x000fcc0007ffe0ff */
[----:B------:R-:W-:-:S10]  /*3cc0*/  DMUL R36, R32, R26 ;  /* 0x0000001a20247228 */ /* 0x000fd40000000000 */
[----:B------:R-:W-:-:S13]  /*3cd0*/  FSETP.GTU.AND P1, PT, |R37|, 1.469367938527859385e-39, PT ;  /* 0x001000002500780b */ /* 0x000fda0003f2c200 */
[----:B------:R-:W-:Y:S05]  /*3ce0*/  @P1 BRA `(.L_x_64) ;  /* 0x0000000000a81947 */ /* 0x000fea0003800000 */
[----:B------:R-:W-:-:S06]  /*3cf0*/  DFMA R22, R32, -R22, R34 ;  /* 0x800000162016722b */ /* 0x000fcc0000000022 */
[----:B------:R-:W-:-:S04]  /*3d00*/  MOV R22, RZ ;  /* 0x000000ff00167202 */ /* 0x000fc80000000f00 */
[C---:B------:R-:W-:Y:S02]  /*3d10*/  FSETP.NEU.AND P1, PT, R23.reuse, RZ, PT ;  /* 0x000000ff1700720b */ /* 0x040fe40003f2d000 */
[----:B------:R-:W-:-:S04]  /*3d20*/  LOP3.LUT R24, R23, 0x80000000, R25, 0x48, !PT ;  /* 0x8000000017187812 */ /* 0x000fc800078e4819 */
[----:B------:R-:W-:-:S07]  /*3d30*/  LOP3.LUT R23, R24, R27, RZ, 0xfc, !PT ;  /* 0x0000001b18177212 */ /* 0x000fce00078efcff */
[----:B------:R-:W-:Y:S05]  /*3d40*/  @!P1 BRA `(.L_x_64) ;  /* 0x0000000000909947 */ /* 0x000fea0003800000 */
[----:B------:R-:W-:Y:S01]  /*3d50*/  IMAD.MOV R27, RZ, RZ, -R11 ;  /* 0x000000ffff1b7224 */ /* 0x000fe200078e0a0b */
[----:B------:R-:W-:Y:S01]  /*3d60*/  MOV R26, RZ ;  /* 0x000000ff001a7202 */ /* 0x000fe20000000f00 */
[----:B------:R-:W-:Y:S01]  /*3d70*/  DMUL.RP R22, R32, R22 ;  /* 0x0000001620167228 */ /* 0x000fe20000008000 */
[----:B------:R-:W-:-:S04]  /*3d80*/  IADD3 R11, PT, PT, -R11, -0x43300000, RZ ;  /* 0xbcd000000b0b7810 */ /* 0x000fc80007ffe1ff */
[----:B------:R-:W-:-:S10]  /*3d90*/  DFMA R26, R36, -R26, R32 ;  /* 0x8000001a241a722b */ /* 0x000fd40000000020 */
[----:B------:R-:W-:Y:S02]  /*3da0*/  FSETP.NEU.AND P1, PT, |R27|, R11, PT ;  /* 0x0000000b1b00720b */ /* 0x000fe40003f2d200 */
[----:B------:R-:W-:Y:S02]  /*3db0*/  LOP3.LUT R11, R23, R24, RZ, 0x3c, !PT ;  /* 0x00000018170b7212 */ /* 0x000fe400078e3cff */
[----:B------:R-:W-:Y:S02]  /*3dc0*/  FSEL R22, R22, R36, !P1 ;  /* 0x0000002416167208 */ /* 0x000fe40004800000 */
[----:B------:R-:W-:-:S03]  /*3dd0*/  FSEL R23, R11, R37, !P1 ;  /* 0x000000250b177208 */ /* 0x000fc60004800000 */
[----:B------:R-:W-:Y:S01]  /*3de0*/  IMAD.MOV.U32 R36, RZ, RZ, R22 ;  /* 0x000000ffff247224 */ /* 0x000fe200078e0016 */
[----:B------:R-:W-:Y:S01]  /*3df0*/  MOV R37, R23 ;  /* 0x0000001700257202 */ /* 0x000fe20000000f00 */
[----:B------:R-:W-:Y:S06]  /*3e00*/  BRA `(.L_x_64) ;  /* 0x0000000000607947 */ /* 0x000fec0003800000 */
.L_x_63:
[----:B------:R-:W-:-:S14]  /*3e10*/  DSETP.NAN.AND P1, PT, R30, R30, PT ;  /* 0x0000001e1e00722a */ /* 0x000fdc0003f28000 */
[----:B------:R-:W-:Y:S05]  /*3e20*/  @P1 BRA `(.L_x_65) ;  /* 0x00000000004c1947 */ /* 0x000fea0003800000 */
[----:B------:R-:W-:-:S14]  /*3e30*/  DSETP.NAN.AND P1, PT, R24, R24, PT ;  /* 0x000000181800722a */ /* 0x000fdc0003f28000 */
[----:B------:R-:W-:Y:S05]  /*3e40*/  @P1 BRA `(.L_x_66) ;  /* 0x0000000000341947 */ /* 0x000fea0003800000 */
[----:B------:R-:W-:Y:S01]  /*3e50*/  ISETP.NE.AND P1, PT, R27, R26, PT ;  /* 0x0000001a1b00720c */ /* 0x000fe20003f25270 */
[----:B------:R-:W-:Y:S01]  /*3e60*/  IMAD.MOV.U32 R36, RZ, RZ, 0x0 ;  /* 0x00000000ff247424 */ /* 0x000fe200078e00ff */
[----:B------:R-:W-:-:S11]  /*3e70*/  MOV R37, 0xfff80000 ;  /* 0xfff8000000257802 */ /* 0x000fd60000000f00 */
[----:B------:R-:W-:Y:S05]  /*3e80*/  @!P1 BRA `(.L_x_64) ;  /* 0x0000000000409947 */ /* 0x000fea0003800000 */
[----:B------:R-:W-:Y:S02]  /*3e90*/  ISETP.NE.AND P1, PT, R27, 0x7ff00000, PT ;  /* 0x7ff000001b00780c */ /* 0x000fe40003f25270 */
[----:B------:R-:W-:Y:S02]  /*3ea0*/  LOP3.LUT R25, R31, 0x80000000, R25, 0x48, !PT ;  /* 0x800000001f197812 */ /* 0x000fe400078e4819 */
[----:B------:R-:W-:-:S13]  /*3eb0*/  ISETP.EQ.OR P1, PT, R26, RZ, !P1 ;  /* 0x000000ff1a00720c */ /* 0x000fda0004f22670 */
[----:B------:R-:W-:Y:S01]  /*3ec0*/  @P1 LOP3.LUT R11, R25, 0x7ff00000, RZ, 0xfc, !PT ;  /* 0x7ff00000190b1812 */ /* 0x000fe200078efcff */
[----:B------:R-:W-:Y:S01]  /*3ed0*/  @!P1 IMAD.MOV.U32 R36, RZ, RZ, RZ ;  /* 0x000000ffff249224 */ /* 0x000fe200078e00ff */
[----:B------:R-:W-:Y:S01]  /*3ee0*/  @!P1 MOV R37, R25 ;  /* 0x0000001900259202 */ /* 0x000fe20000000f00 */
[----:B------:R-:W-:Y:S01]  /*3ef0*/  @P1 IMAD.MOV.U32 R36, RZ, RZ, RZ ;  /* 0x000000ffff241224 */ /* 0x000fe200078e00ff */
[----:B------:R-:W-:Y:S01]  /*3f00*/  @P1 MOV R37, R11 ;  /* 0x0000000b00251202 */ /* 0x000fe20000000f00 */
[----:B------:R-:W-:Y:S06]  /*3f10*/  BRA `(.L_x_64) ;  /* 0x00000000001c7947 */ /* 0x000fec0003800000 */
.L_x_66:
[----:B------:R-:W-:Y:S01]  /*3f20*/  LOP3.LUT R11, R25, 0x80000, RZ, 0xfc, !PT ;  /* 0x00080000190b7812 */ /* 0x000fe200078efcff */
[----:B------:R-:W-:-:S03]  /*3f30*/  IMAD.MOV.U32 R36, RZ, RZ, R24 ;  /* 0x000000ffff247224 */ /* 0x000fc600078e0018 */
[----:B------:R-:W-:Y:S01]  /*3f40*/  MOV R37, R11 ;  /* 0x0000000b00257202 */ /* 0x000fe20000000f00 */
[----:B------:R-:W-:Y:S06]  /*3f50*/  BRA `(.L_x_64) ;  /* 0x00000000000c7947 */ /* 0x000fec0003800000 */
.L_x_65:
[----:B------:R-:W-:Y:S01]  /*3f60*/  LOP3.LUT R11, R31, 0x80000, RZ, 0xfc, !PT ;  /* 0x000800001f0b7812 */ /* 0x000fe200078efcff */
[----:B------:R-:W-:-:S03]  /*3f70*/  IMAD.MOV.U32 R36, RZ, RZ, R30 ;  /* 0x000000ffff247224 */ /* 0x000fc600078e001e */
[----:B------:R-:W-:-:S07]  /*3f80*/  MOV R37, R11 ;  /* 0x0000000b00257202 */ /* 0x000fce0000000f00 */
.L_x_64:
[----:B------:R-:W-:Y:S05]  /*3f90*/  BSYNC.RECONVERGENT B0 ;  /* 0x0000000000007941 */ /* 0x000fea0003800200 */
.L_x_62:
[----:B------:R-:W-:Y:S02]  /*3fa0*/  HFMA2 R25, -RZ, RZ, 0, 0 ;  /* 0x00000000ff197431 */ /* 0x000fe400000001ff */
[----:B------:R-:W-:Y:S01]  /*3fb0*/  IMAD.MOV.U32 R24, RZ, RZ, R10 ;  /* 0x000000ffff187224 */ /* 0x000fe200078e000a */
[----:B------:R-:W-:Y:S01]  /*3fc0*/  MOV R11, R37 ;  /* 0x00000025000b7202 */ /* 0x000fe20000000f00 */
[----:B------:R-:W-:Y:S02]  /*3fd0*/  IMAD.MOV.U32 R22, RZ, RZ, R36 ;  /* 0x000000ffff167224 */ /* 0x000fe400078e0024 */
[----:B------:R-:W-:Y:S05]  /*3fe0*/  RET.REL.NODEC R24 `(_Z8fastwavePdS_S_S_iii) ;  /* 0xffffffc018047950 */ /* 0x000fea0003c3ffff */
.L_x_67:
[----:B------:R-:W-:-:S00]  /*3ff0*/  BRA `(.L_x_67) ;  /* 0xfffffffc00fc7947 */ /* 0x000fc0000383ffff */
[----:B------:R-:W-:-:S00]  /*4000*/  NOP ;  /* 0x0000000000007918 */ /* 0x000fc00000000000 */
[----:B------:R-:W-:-:S00]  /*4010*/  NOP ;  /* 0x0000000000007918 */ /* 0x000fc00000000000 */
[----:B------:R-:W-:-:S00]  /*4020*/  NOP ;  /* 0x0000000000007918 */ /* 0x000fc00000000000 */
[----:B------:R-:W-:-:S00]  /*4030*/  NOP ;  /* 0x0000000000007918 */ /* 0x000fc00000000000 */
[----:B------:R-:W-:-:S00]  /*4040*/  NOP ;  /* 0x0000000000007918 */ /* 0x000fc00000000000 */
[----:B------:R-:W-:-:S00]  /*4050*/  NOP ;  /* 0x0000000000007918 */ /* 0x000fc00000000000 */
[----:B------:R-:W-:-:S00]  /*4060*/  NOP ;  /* 0x0000000000007918 */ /* 0x000fc00000000000 */
[----:B------:R-:W-:-:S00]  /*4070*/  NOP ;  /* 0x0000000000007918 */ /* 0x000fc00000000000 */
.L_x_68:


//--------------------- .nv.shared.reserved.0     --------------------------
	.section	.nv.shared.reserved.0,"aw",@nobits
	.weak		__nv_reservedSMEM_offset_0_alias
	.size		__nv_reservedSMEM_offset_0_alias, 0, 64
	.other		__nv_reservedSMEM_offset_0_alias,@"STO_CUDA_RESERVED_SHARED STV_DEFAULT"
__nv_reservedSMEM_offset_0_alias:
	.zero		0
	.zero		64


//--------------------- .nv.constant0._Z8fastwavePdS_S_S_iii --------------------------
	.section	.nv.constant0._Z8fastwavePdS_S_S_iii,"a",@progbits
	.sectionflags	@""
	.align	4
.nv.constant0._Z8fastwavePdS_S_S_iii:
	.zero		940


//--------------------- SYMBOLS --------------------------

	.type		.nv.reservedSmem.offset0,@object
	.size		.nv.reservedSmem.offset0,0x4
